//
// Generated by NVIDIA NVVM Compiler
//
// Compiler Build ID: CL-36424714
// Cuda compilation tools, release 13.0, V13.0.88
// Based on NVVM 20.0.0
//

.version 9.0
.target sm_100
.address_size 64

	// .globl	computeWindowFeatures

.visible .entry computeWindowFeatures(
	.param .u64 .ptr .align 1 computeWindowFeatures_param_0,
	.param .u64 .ptr .align 1 computeWindowFeatures_param_1,
	.param .u32 computeWindowFeatures_param_2,
	.param .u64 .ptr .align 1 computeWindowFeatures_param_3,
	.param .u64 .ptr .align 1 computeWindowFeatures_param_4
)
{
	.reg .pred 	%p<81>;
	.reg .b32 	%r<441>;
	.reg .b32 	%f<8>;
	.reg .b64 	%rd<275>;

	ld.param.u64 	%rd19, [computeWindowFeatures_param_0];
	ld.param.u64 	%rd17, [computeWindowFeatures_param_1];
	ld.param.u32 	%r144, [computeWindowFeatures_param_2];
	ld.param.u64 	%rd18, [computeWindowFeatures_param_3];
	ld.param.u64 	%rd20, [computeWindowFeatures_param_4];
	cvta.to.global.u64 	%rd1, %rd20;
	cvta.to.global.u64 	%rd2, %rd19;
	mov.u32 	%r1, %ctaid.x;
	mov.u32 	%r145, %ntid.x;
	mov.u32 	%r2, %tid.x;
	mad.lo.s32 	%r3, %r1, %r145, %r2;
	setp.ge.u32 	%p18, %r3, %r144;
	@%p18 bra 	$L__BB0_124;
	cvta.to.global.u64 	%rd21, %rd17;
	cvta.to.global.u64 	%rd22, %rd18;
	mul.lo.s32 	%r147, %r2, 5;
	mul.wide.u32 	%rd23, %r147, 4;
	add.s64 	%rd24, %rd21, %rd23;
	ld.global.u32 	%r146, [%rd24];
	ld.global.u32 	%r148, [%rd24+4];
	shl.b32 	%r149, %r1, 1;
	mul.wide.u32 	%rd25, %r149, 4;
	add.s64 	%rd26, %rd22, %rd25;
	ld.global.f32 	%f1, [%rd26];
	cvt.rzi.s32.f32 	%r150, %f1;
	add.s32 	%r4, %r150, %r148;
	ld.global.u32 	%r151, [%rd24+8];
	ld.global.f32 	%f2, [%rd26+4];
	cvt.rzi.s32.f32 	%r152, %f2;
	add.s32 	%r5, %r152, %r151;
	ld.global.u32 	%r153, [%rd24+12];
	cvt.rn.f32.s32 	%f3, %r153;
	ld.global.f32 	%f4, [%rd26+8];
	mul.f32 	%f5, %f4, %f3;
	cvt.rzi.s32.f32 	%r6, %f5;
	ld.global.u32 	%r154, [%rd24+16];
	cvt.rn.f32.s32 	%f6, %r154;
	mul.f32 	%f7, %f4, %f6;
	cvt.rzi.s32.f32 	%r7, %f7;
	setp.gt.s32 	%p19, %r146, 2;
	@%p19 bra 	$L__BB0_29;
	setp.eq.s32 	%p23, %r146, 1;
	@%p23 bra 	$L__BB0_65;
	setp.eq.s32 	%p24, %r146, 2;
	@%p24 bra 	$L__BB0_4;
	bra.uni 	$L__BB0_124;
$L__BB0_4:
	mul.hi.s32 	%r303, %r6, 1431655766;
	shr.u32 	%r304, %r303, 31;
	add.s32 	%r28, %r303, %r304;
	min.s32 	%r305, %r4, %r5;
	setp.lt.s32 	%p61, %r305, 1;
	add.s32 	%r306, %r4, -1;
	mul.wide.u32 	%rd184, %r306, 8;
	add.s64 	%rd6, %rd2, %rd184;
	mov.b32 	%r393, 0;
	@%p61 bra 	$L__BB0_6;
	ld.global.u64 	%rd185, [%rd6];
	cvta.to.global.u64 	%rd186, %rd185;
	add.s32 	%r307, %r5, -1;
	mul.wide.u32 	%rd187, %r307, 4;
	add.s64 	%rd188, %rd186, %rd187;
	ld.global.u32 	%r393, [%rd188];
$L__BB0_6:
	add.s32 	%r31, %r28, %r4;
	min.s32 	%r309, %r31, %r5;
	setp.gt.s32 	%p3, %r309, 0;
	setp.lt.s32 	%p62, %r309, 1;
	add.s32 	%r310, %r31, -1;
	mul.wide.u32 	%rd189, %r310, 8;
	add.s64 	%rd7, %rd2, %rd189;
	mov.b32 	%r394, 0;
	@%p62 bra 	$L__BB0_8;
	ld.global.u64 	%rd190, [%rd7];
	cvta.to.global.u64 	%rd191, %rd190;
	add.s32 	%r311, %r5, -1;
	mul.wide.u32 	%rd192, %r311, 4;
	add.s64 	%rd193, %rd191, %rd192;
	ld.global.u32 	%r394, [%rd193];
$L__BB0_8:
	add.s32 	%r34, %r7, %r5;
	min.s32 	%r313, %r4, %r34;
	setp.lt.s32 	%p63, %r313, 1;
	mov.b32 	%r395, 0;
	@%p63 bra 	$L__BB0_10;
	ld.global.u64 	%rd194, [%rd6];
	cvta.to.global.u64 	%rd195, %rd194;
	add.s32 	%r314, %r34, -1;
	mul.wide.u32 	%rd196, %r314, 4;
	add.s64 	%rd197, %rd195, %rd196;
	ld.global.u32 	%r395, [%rd197];
$L__BB0_10:
	min.s32 	%r316, %r31, %r34;
	setp.gt.s32 	%p4, %r316, 0;
	setp.lt.s32 	%p64, %r316, 1;
	mov.b32 	%r396, 0;
	@%p64 bra 	$L__BB0_12;
	ld.global.u64 	%rd198, [%rd7];
	cvta.to.global.u64 	%rd199, %rd198;
	add.s32 	%r317, %r34, -1;
	mul.wide.u32 	%rd200, %r317, 4;
	add.s64 	%rd201, %rd199, %rd200;
	ld.global.u32 	%r396, [%rd201];
$L__BB0_12:
	mov.b32 	%r397, 0;
	not.pred 	%p65, %p3;
	@%p65 bra 	$L__BB0_14;
	ld.global.u64 	%rd202, [%rd7];
	cvta.to.global.u64 	%rd203, %rd202;
	add.s32 	%r319, %r5, -1;
	mul.wide.u32 	%rd204, %r319, 4;
	add.s64 	%rd205, %rd203, %rd204;
	ld.global.u32 	%r397, [%rd205];
$L__BB0_14:
	add.s32 	%r41, %r31, %r28;
	min.s32 	%r321, %r41, %r5;
	setp.gt.s32 	%p5, %r321, 0;
	setp.lt.s32 	%p66, %r321, 1;
	add.s32 	%r322, %r41, -1;
	mul.wide.u32 	%rd206, %r322, 8;
	add.s64 	%rd8, %rd2, %rd206;
	mov.b32 	%r398, 0;
	@%p66 bra 	$L__BB0_16;
	ld.global.u64 	%rd207, [%rd8];
	cvta.to.global.u64 	%rd208, %rd207;
	add.s32 	%r323, %r5, -1;
	mul.wide.u32 	%rd209, %r323, 4;
	add.s64 	%rd210, %rd208, %rd209;
	ld.global.u32 	%r398, [%rd210];
$L__BB0_16:
	mov.b32 	%r399, 0;
	not.pred 	%p67, %p4;
	@%p67 bra 	$L__BB0_18;
	ld.global.u64 	%rd211, [%rd7];
	cvta.to.global.u64 	%rd212, %rd211;
	add.s32 	%r325, %r34, -1;
	mul.wide.u32 	%rd213, %r325, 4;
	add.s64 	%rd214, %rd212, %rd213;
	ld.global.u32 	%r399, [%rd214];
$L__BB0_18:
	min.s32 	%r327, %r41, %r34;
	setp.gt.s32 	%p6, %r327, 0;
	setp.lt.s32 	%p68, %r327, 1;
	mov.b32 	%r400, 0;
	@%p68 bra 	$L__BB0_20;
	ld.global.u64 	%rd215, [%rd8];
	cvta.to.global.u64 	%rd216, %rd215;
	add.s32 	%r328, %r34, -1;
	mul.wide.u32 	%rd217, %r328, 4;
	add.s64 	%rd218, %rd216, %rd217;
	ld.global.u32 	%r400, [%rd218];
$L__BB0_20:
	mov.b32 	%r401, 0;
	not.pred 	%p69, %p5;
	@%p69 bra 	$L__BB0_22;
	ld.global.u64 	%rd219, [%rd8];
	cvta.to.global.u64 	%rd220, %rd219;
	add.s32 	%r330, %r5, -1;
	mul.wide.u32 	%rd221, %r330, 4;
	add.s64 	%rd222, %rd220, %rd221;
	ld.global.u32 	%r401, [%rd222];
$L__BB0_22:
	add.s32 	%r50, %r41, %r28;
	min.s32 	%r332, %r50, %r5;
	setp.lt.s32 	%p70, %r332, 1;
	add.s32 	%r333, %r50, -1;
	mul.wide.u32 	%rd223, %r333, 8;
	add.s64 	%rd9, %rd2, %rd223;
	mov.b32 	%r402, 0;
	@%p70 bra 	$L__BB0_24;
	ld.global.u64 	%rd224, [%rd9];
	cvta.to.global.u64 	%rd225, %rd224;
	add.s32 	%r334, %r5, -1;
	mul.wide.u32 	%rd226, %r334, 4;
	add.s64 	%rd227, %rd225, %rd226;
	ld.global.u32 	%r402, [%rd227];
$L__BB0_24:
	mov.b32 	%r403, 0;
	not.pred 	%p71, %p6;
	@%p71 bra 	$L__BB0_26;
	ld.global.u64 	%rd228, [%rd8];
	cvta.to.global.u64 	%rd229, %rd228;
	add.s32 	%r336, %r34, -1;
	mul.wide.u32 	%rd230, %r336, 4;
	add.s64 	%rd231, %rd229, %rd230;
	ld.global.u32 	%r403, [%rd231];
$L__BB0_26:
	min.s32 	%r338, %r50, %r34;
	setp.lt.s32 	%p72, %r338, 1;
	mov.b32 	%r404, 0;
	@%p72 bra 	$L__BB0_28;
	ld.global.u64 	%rd232, [%rd9];
	cvta.to.global.u64 	%rd233, %rd232;
	add.s32 	%r339, %r34, -1;
	mul.wide.u32 	%rd234, %r339, 4;
	add.s64 	%rd235, %rd233, %rd234;
	ld.global.u32 	%r404, [%rd235];
$L__BB0_28:
	add.s32 	%r340, %r394, %r395;
	add.s32 	%r341, %r393, %r396;
	add.s32 	%r342, %r340, %r397;
	sub.s32 	%r343, %r341, %r342;
	add.s32 	%r344, %r343, %r398;
	add.s32 	%r345, %r344, %r399;
	add.s32 	%r346, %r345, %r401;
	add.s32 	%r347, %r400, %r402;
	add.s32 	%r348, %r347, %r403;
	sub.s32 	%r349, %r346, %r348;
	add.s32 	%r350, %r349, %r404;
	mul.wide.u32 	%rd236, %r3, 4;
	add.s64 	%rd237, %rd1, %rd236;
	st.global.u32 	[%rd237], %r350;
	bra.uni 	$L__BB0_124;
$L__BB0_29:
	setp.eq.s32 	%p20, %r146, 3;
	@%p20 bra 	$L__BB0_82;
	setp.eq.s32 	%p21, %r146, 4;
	@%p21 bra 	$L__BB0_99;
	setp.eq.s32 	%p22, %r146, 5;
	@%p22 bra 	$L__BB0_32;
	bra.uni 	$L__BB0_124;
$L__BB0_32:
	shr.u32 	%r156, %r6, 31;
	add.s32 	%r157, %r6, %r156;
	shr.s32 	%r106, %r157, 1;
	shr.u32 	%r158, %r7, 31;
	add.s32 	%r159, %r7, %r158;
	shr.s32 	%r107, %r159, 1;
	min.s32 	%r160, %r4, %r5;
	setp.lt.s32 	%p25, %r160, 1;
	add.s32 	%r161, %r4, -1;
	mul.wide.u32 	%rd27, %r161, 8;
	add.s64 	%rd14, %rd2, %rd27;
	mov.b32 	%r425, 0;
	@%p25 bra 	$L__BB0_34;
	ld.global.u64 	%rd28, [%rd14];
	cvta.to.global.u64 	%rd29, %rd28;
	add.s32 	%r162, %r5, -1;
	mul.wide.u32 	%rd30, %r162, 4;
	add.s64 	%rd31, %rd29, %rd30;
	ld.global.u32 	%r425, [%rd31];
$L__BB0_34:
	add.s32 	%r110, %r106, %r4;
	min.s32 	%r164, %r110, %r5;
	setp.gt.s32 	%p13, %r164, 0;
	setp.lt.s32 	%p26, %r164, 1;
	add.s32 	%r165, %r110, -1;
	mul.wide.u32 	%rd32, %r165, 8;
	add.s64 	%rd15, %rd2, %rd32;
	mov.b32 	%r426, 0;
	@%p26 bra 	$L__BB0_36;
	ld.global.u64 	%rd33, [%rd15];
	cvta.to.global.u64 	%rd34, %rd33;
	add.s32 	%r166, %r5, -1;
	mul.wide.u32 	%rd35, %r166, 4;
	add.s64 	%rd36, %rd34, %rd35;
	ld.global.u32 	%r426, [%rd36];
$L__BB0_36:
	add.s32 	%r113, %r107, %r5;
	min.s32 	%r169, %r4, %r113;
	setp.gt.s32 	%p14, %r169, 0;
	setp.lt.s32 	%p27, %r169, 1;
	mov.b32 	%r427, 0;
	@%p27 bra 	$L__BB0_38;
	ld.global.u64 	%rd37, [%rd14];
	cvta.to.global.u64 	%rd38, %rd37;
	add.s32 	%r170, %r113, -1;
	mul.wide.u32 	%rd39, %r170, 4;
	add.s64 	%rd40, %rd38, %rd39;
	ld.global.u32 	%r427, [%rd40];
$L__BB0_38:
	min.s32 	%r172, %r110, %r113;
	setp.gt.s32 	%p15, %r172, 0;
	setp.lt.s32 	%p28, %r172, 1;
	mov.b32 	%r428, 0;
	@%p28 bra 	$L__BB0_40;
	ld.global.u64 	%rd41, [%rd15];
	cvta.to.global.u64 	%rd42, %rd41;
	add.s32 	%r173, %r113, -1;
	mul.wide.u32 	%rd43, %r173, 4;
	add.s64 	%rd44, %rd42, %rd43;
	ld.global.u32 	%r428, [%rd44];
$L__BB0_40:
	mov.b32 	%r429, 0;
	not.pred 	%p29, %p13;
	@%p29 bra 	$L__BB0_42;
	ld.global.u64 	%rd45, [%rd15];
	cvta.to.global.u64 	%rd46, %rd45;
	add.s32 	%r175, %r5, -1;
	mul.wide.u32 	%rd47, %r175, 4;
	add.s64 	%rd48, %rd46, %rd47;
	ld.global.u32 	%r429, [%rd48];
$L__BB0_42:
	add.s32 	%r120, %r110, %r106;
	min.s32 	%r177, %r120, %r5;
	setp.lt.s32 	%p30, %r177, 1;
	add.s32 	%r178, %r120, -1;
	mul.wide.u32 	%rd49, %r178, 8;
	add.s64 	%rd16, %rd2, %rd49;
	mov.b32 	%r430, 0;
	@%p30 bra 	$L__BB0_44;
	ld.global.u64 	%rd50, [%rd16];
	cvta.to.global.u64 	%rd51, %rd50;
	add.s32 	%r179, %r5, -1;
	mul.wide.u32 	%rd52, %r179, 4;
	add.s64 	%rd53, %rd51, %rd52;
	ld.global.u32 	%r430, [%rd53];
$L__BB0_44:
	mov.b32 	%r431, 0;
	not.pred 	%p31, %p15;
	@%p31 bra 	$L__BB0_46;
	ld.global.u64 	%rd54, [%rd15];
	cvta.to.global.u64 	%rd55, %rd54;
	add.s32 	%r181, %r113, -1;
	mul.wide.u32 	%rd56, %r181, 4;
	add.s64 	%rd57, %rd55, %rd56;
	ld.global.u32 	%r431, [%rd57];
$L__BB0_46:
	min.s32 	%r183, %r120, %r113;
	setp.gt.s32 	%p16, %r183, 0;
	setp.lt.s32 	%p32, %r183, 1;
	mov.b32 	%r432, 0;
	@%p32 bra 	$L__BB0_48;
	ld.global.u64 	%rd58, [%rd16];
	cvta.to.global.u64 	%rd59, %rd58;
	add.s32 	%r184, %r113, -1;
	mul.wide.u32 	%rd60, %r184, 4;
	add.s64 	%rd61, %rd59, %rd60;
	ld.global.u32 	%r432, [%rd61];
$L__BB0_48:
	mov.b32 	%r433, 0;
	not.pred 	%p33, %p14;
	@%p33 bra 	$L__BB0_50;
	ld.global.u64 	%rd62, [%rd14];
	cvta.to.global.u64 	%rd63, %rd62;
	add.s32 	%r186, %r113, -1;
	mul.wide.u32 	%rd64, %r186, 4;
	add.s64 	%rd65, %rd63, %rd64;
	ld.global.u32 	%r433, [%rd65];
$L__BB0_50:
	mov.b32 	%r434, 0;
	@%p31 bra 	$L__BB0_52;
	ld.global.u64 	%rd66, [%rd15];
	cvta.to.global.u64 	%rd67, %rd66;
	add.s32 	%r188, %r113, -1;
	mul.wide.u32 	%rd68, %r188, 4;
	add.s64 	%rd69, %rd67, %rd68;
	ld.global.u32 	%r434, [%rd69];
$L__BB0_52:
	add.s32 	%r131, %r113, %r107;
	min.s32 	%r191, %r4, %r131;
	setp.lt.s32 	%p35, %r191, 1;
	mov.b32 	%r435, 0;
	@%p35 bra 	$L__BB0_54;
	ld.global.u64 	%rd70, [%rd14];
	cvta.to.global.u64 	%rd71, %rd70;
	add.s32 	%r192, %r131, -1;
	mul.wide.u32 	%rd72, %r192, 4;
	add.s64 	%rd73, %rd71, %rd72;
	ld.global.u32 	%r435, [%rd73];
$L__BB0_54:
	min.s32 	%r194, %r110, %r131;
	setp.gt.s32 	%p17, %r194, 0;
	setp.lt.s32 	%p36, %r194, 1;
	mov.b32 	%r436, 0;
	@%p36 bra 	$L__BB0_56;
	ld.global.u64 	%rd74, [%rd15];
	cvta.to.global.u64 	%rd75, %rd74;
	add.s32 	%r195, %r131, -1;
	mul.wide.u32 	%rd76, %r195, 4;
	add.s64 	%rd77, %rd75, %rd76;
	ld.global.u32 	%r436, [%rd77];
$L__BB0_56:
	mov.b32 	%r437, 0;
	@%p31 bra 	$L__BB0_58;
	ld.global.u64 	%rd78, [%rd15];
	cvta.to.global.u64 	%rd79, %rd78;
	add.s32 	%r197, %r113, -1;
	mul.wide.u32 	%rd80, %r197, 4;
	add.s64 	%rd81, %rd79, %rd80;
	ld.global.u32 	%r437, [%rd81];
$L__BB0_58:
	mov.b32 	%r438, 0;
	not.pred 	%p38, %p16;
	@%p38 bra 	$L__BB0_60;
	ld.global.u64 	%rd82, [%rd16];
	cvta.to.global.u64 	%rd83, %rd82;
	add.s32 	%r199, %r113, -1;
	mul.wide.u32 	%rd84, %r199, 4;
	add.s64 	%rd85, %rd83, %rd84;
	ld.global.u32 	%r438, [%rd85];
$L__BB0_60:
	mov.b32 	%r439, 0;
	not.pred 	%p39, %p17;
	@%p39 bra 	$L__BB0_62;
	ld.global.u64 	%rd86, [%rd15];
	cvta.to.global.u64 	%rd87, %rd86;
	add.s32 	%r201, %r131, -1;
	mul.wide.u32 	%rd88, %r201, 4;
	add.s64 	%rd89, %rd87, %rd88;
	ld.global.u32 	%r439, [%rd89];
$L__BB0_62:
	min.s32 	%r203, %r120, %r131;
	setp.lt.s32 	%p40, %r203, 1;
	mov.b32 	%r440, 0;
	@%p40 bra 	$L__BB0_64;
	ld.global.u64 	%rd90, [%rd16];
	cvta.to.global.u64 	%rd91, %rd90;
	add.s32 	%r204, %r131, -1;
	mul.wide.u32 	%rd92, %r204, 4;
	add.s64 	%rd93, %rd91, %rd92;
	ld.global.u32 	%r440, [%rd93];
$L__BB0_64:
	add.s32 	%r205, %r426, %r427;
	add.s32 	%r206, %r425, %r428;
	add.s32 	%r207, %r205, %r429;
	sub.s32 	%r208, %r206, %r207;
	add.s32 	%r209, %r208, %r430;
	add.s32 	%r210, %r209, %r431;
	add.s32 	%r211, %r432, %r433;
	sub.s32 	%r212, %r210, %r211;
	add.s32 	%r213, %r212, %r434;
	add.s32 	%r214, %r213, %r435;
	add.s32 	%r215, %r214, %r437;
	add.s32 	%r216, %r436, %r438;
	add.s32 	%r217, %r216, %r439;
	sub.s32 	%r218, %r215, %r217;
	add.s32 	%r219, %r218, %r440;
	mul.wide.u32 	%rd94, %r3, 4;
	add.s64 	%rd95, %rd1, %rd94;
	st.global.u32 	[%rd95], %r219;
	bra.uni 	$L__BB0_124;
$L__BB0_65:
	shr.u32 	%r352, %r6, 31;
	add.s32 	%r353, %r6, %r352;
	shr.s32 	%r8, %r353, 1;
	min.s32 	%r354, %r4, %r5;
	setp.lt.s32 	%p73, %r354, 1;
	add.s32 	%r355, %r4, -1;
	mul.wide.u32 	%rd238, %r355, 8;
	add.s64 	%rd3, %rd2, %rd238;
	mov.b32 	%r385, 0;
	@%p73 bra 	$L__BB0_67;
	ld.global.u64 	%rd239, [%rd3];
	cvta.to.global.u64 	%rd240, %rd239;
	add.s32 	%r356, %r5, -1;
	mul.wide.u32 	%rd241, %r356, 4;
	add.s64 	%rd242, %rd240, %rd241;
	ld.global.u32 	%r385, [%rd242];
$L__BB0_67:
	add.s32 	%r11, %r8, %r4;
	min.s32 	%r358, %r11, %r5;
	setp.gt.s32 	%p1, %r358, 0;
	setp.lt.s32 	%p74, %r358, 1;
	add.s32 	%r359, %r11, -1;
	mul.wide.u32 	%rd243, %r359, 8;
	add.s64 	%rd4, %rd2, %rd243;
	mov.b32 	%r386, 0;
	@%p74 bra 	$L__BB0_69;
	ld.global.u64 	%rd244, [%rd4];
	cvta.to.global.u64 	%rd245, %rd244;
	add.s32 	%r360, %r5, -1;
	mul.wide.u32 	%rd246, %r360, 4;
	add.s64 	%rd247, %rd245, %rd246;
	ld.global.u32 	%r386, [%rd247];
$L__BB0_69:
	add.s32 	%r14, %r7, %r5;
	min.s32 	%r362, %r4, %r14;
	setp.lt.s32 	%p75, %r362, 1;
	mov.b32 	%r387, 0;
	@%p75 bra 	$L__BB0_71;
	ld.global.u64 	%rd248, [%rd3];
	cvta.to.global.u64 	%rd249, %rd248;
	add.s32 	%r363, %r14, -1;
	mul.wide.u32 	%rd250, %r363, 4;
	add.s64 	%rd251, %rd249, %rd250;
	ld.global.u32 	%r387, [%rd251];
$L__BB0_71:
	min.s32 	%r365, %r11, %r14;
	setp.gt.s32 	%p2, %r365, 0;
	setp.lt.s32 	%p76, %r365, 1;
	mov.b32 	%r388, 0;
	@%p76 bra 	$L__BB0_73;
	ld.global.u64 	%rd252, [%rd4];
	cvta.to.global.u64 	%rd253, %rd252;
	add.s32 	%r366, %r14, -1;
	mul.wide.u32 	%rd254, %r366, 4;
	add.s64 	%rd255, %rd253, %rd254;
	ld.global.u32 	%r388, [%rd255];
$L__BB0_73:
	mov.b32 	%r389, 0;
	not.pred 	%p77, %p1;
	@%p77 bra 	$L__BB0_75;
	ld.global.u64 	%rd256, [%rd4];
	cvta.to.global.u64 	%rd257, %rd256;
	add.s32 	%r368, %r5, -1;
	mul.wide.u32 	%rd258, %r368, 4;
	add.s64 	%rd259, %rd257, %rd258;
	ld.global.u32 	%r389, [%rd259];
$L__BB0_75:
	add.s32 	%r21, %r11, %r8;
	min.s32 	%r370, %r21, %r5;
	setp.lt.s32 	%p78, %r370, 1;
	add.s32 	%r371, %r21, -1;
	mul.wide.u32 	%rd260, %r371, 8;
	add.s64 	%rd5, %rd2, %rd260;
	mov.b32 	%r390, 0;
	@%p78 bra 	$L__BB0_77;
	ld.global.u64 	%rd261, [%rd5];
	cvta.to.global.u64 	%rd262, %rd261;
	add.s32 	%r372, %r5, -1;
	mul.wide.u32 	%rd263, %r372, 4;
	add.s64 	%rd264, %rd262, %rd263;
	ld.global.u32 	%r390, [%rd264];
$L__BB0_77:
	mov.b32 	%r391, 0;
	not.pred 	%p79, %p2;
	@%p79 bra 	$L__BB0_79;
	ld.global.u64 	%rd265, [%rd4];
	cvta.to.global.u64 	%rd266, %rd265;
	add.s32 	%r374, %r14, -1;
	mul.wide.u32 	%rd267, %r374, 4;
	add.s64 	%rd268, %rd266, %rd267;
	ld.global.u32 	%r391, [%rd268];
$L__BB0_79:
	min.s32 	%r376, %r21, %r14;
	setp.lt.s32 	%p80, %r376, 1;
	mov.b32 	%r392, 0;
	@%p80 bra 	$L__BB0_81;
	ld.global.u64 	%rd269, [%rd5];
	cvta.to.global.u64 	%rd270, %rd269;
	add.s32 	%r377, %r14, -1;
	mul.wide.u32 	%rd271, %r377, 4;
	add.s64 	%rd272, %rd270, %rd271;
	ld.global.u32 	%r392, [%rd272];
$L__BB0_81:
	add.s32 	%r378, %r386, %r387;
	add.s32 	%r379, %r385, %r388;
	add.s32 	%r380, %r378, %r389;
	sub.s32 	%r381, %r379, %r380;
	add.s32 	%r382, %r381, %r390;
	add.s32 	%r383, %r382, %r391;
	sub.s32 	%r384, %r383, %r392;
	mul.wide.u32 	%rd273, %r3, 4;
	add.s64 	%rd274, %rd1, %rd273;
	st.global.u32 	[%rd274], %r384;
	bra.uni 	$L__BB0_124;
$L__BB0_82:
	shr.u32 	%r268, %r7, 31;
	add.s32 	%r269, %r7, %r268;
	shr.s32 	%r57, %r269, 1;
	min.s32 	%r270, %r4, %r5;
	setp.lt.s32 	%p53, %r270, 1;
	add.s32 	%r271, %r4, -1;
	mul.wide.u32 	%rd148, %r271, 8;
	add.s64 	%rd10, %rd2, %rd148;
	mov.b32 	%r405, 0;
	@%p53 bra 	$L__BB0_84;
	ld.global.u64 	%rd149, [%rd10];
	cvta.to.global.u64 	%rd150, %rd149;
	add.s32 	%r272, %r5, -1;
	mul.wide.u32 	%rd151, %r272, 4;
	add.s64 	%rd152, %rd150, %rd151;
	ld.global.u32 	%r405, [%rd152];
$L__BB0_84:
	add.s32 	%r60, %r6, %r4;
	min.s32 	%r274, %r60, %r5;
	setp.lt.s32 	%p54, %r274, 1;
	add.s32 	%r275, %r60, -1;
	mul.wide.u32 	%rd153, %r275, 8;
	add.s64 	%rd11, %rd2, %rd153;
	mov.b32 	%r406, 0;
	@%p54 bra 	$L__BB0_86;
	ld.global.u64 	%rd154, [%rd11];
	cvta.to.global.u64 	%rd155, %rd154;
	add.s32 	%r276, %r5, -1;
	mul.wide.u32 	%rd156, %r276, 4;
	add.s64 	%rd157, %rd155, %rd156;
	ld.global.u32 	%r406, [%rd157];
$L__BB0_86:
	add.s32 	%r63, %r57, %r5;
	min.s32 	%r279, %r4, %r63;
	setp.gt.s32 	%p7, %r279, 0;
	setp.lt.s32 	%p55, %r279, 1;
	mov.b32 	%r407, 0;
	@%p55 bra 	$L__BB0_88;
	ld.global.u64 	%rd158, [%rd10];
	cvta.to.global.u64 	%rd159, %rd158;
	add.s32 	%r280, %r63, -1;
	mul.wide.u32 	%rd160, %r280, 4;
	add.s64 	%rd161, %rd159, %rd160;
	ld.global.u32 	%r407, [%rd161];
$L__BB0_88:
	min.s32 	%r282, %r60, %r63;
	setp.gt.s32 	%p8, %r282, 0;
	setp.lt.s32 	%p56, %r282, 1;
	mov.b32 	%r408, 0;
	@%p56 bra 	$L__BB0_90;
	ld.global.u64 	%rd162, [%rd11];
	cvta.to.global.u64 	%rd163, %rd162;
	add.s32 	%r283, %r63, -1;
	mul.wide.u32 	%rd164, %r283, 4;
	add.s64 	%rd165, %rd163, %rd164;
	ld.global.u32 	%r408, [%rd165];
$L__BB0_90:
	mov.b32 	%r409, 0;
	not.pred 	%p57, %p7;
	@%p57 bra 	$L__BB0_92;
	ld.global.u64 	%rd166, [%rd10];
	cvta.to.global.u64 	%rd167, %rd166;
	add.s32 	%r285, %r63, -1;
	mul.wide.u32 	%rd168, %r285, 4;
	add.s64 	%rd169, %rd167, %rd168;
	ld.global.u32 	%r409, [%rd169];
$L__BB0_92:
	mov.b32 	%r410, 0;
	not.pred 	%p58, %p8;
	@%p58 bra 	$L__BB0_94;
	ld.global.u64 	%rd170, [%rd11];
	cvta.to.global.u64 	%rd171, %rd170;
	add.s32 	%r287, %r63, -1;
	mul.wide.u32 	%rd172, %r287, 4;
	add.s64 	%rd173, %rd171, %rd172;
	ld.global.u32 	%r410, [%rd173];
$L__BB0_94:
	add.s32 	%r72, %r63, %r57;
	min.s32 	%r290, %r4, %r72;
	setp.lt.s32 	%p59, %r290, 1;
	mov.b32 	%r411, 0;
	@%p59 bra 	$L__BB0_96;
	ld.global.u64 	%rd174, [%rd10];
	cvta.to.global.u64 	%rd175, %rd174;
	add.s32 	%r291, %r72, -1;
	mul.wide.u32 	%rd176, %r291, 4;
	add.s64 	%rd177, %rd175, %rd176;
	ld.global.u32 	%r411, [%rd177];
$L__BB0_96:
	min.s32 	%r293, %r60, %r72;
	setp.lt.s32 	%p60, %r293, 1;
	mov.b32 	%r412, 0;
	@%p60 bra 	$L__BB0_98;
	ld.global.u64 	%rd178, [%rd11];
	cvta.to.global.u64 	%rd179, %rd178;
	add.s32 	%r294, %r72, -1;
	mul.wide.u32 	%rd180, %r294, 4;
	add.s64 	%rd181, %rd179, %rd180;
	ld.global.u32 	%r412, [%rd181];
$L__BB0_98:
	add.s32 	%r295, %r406, %r407;
	add.s32 	%r296, %r405, %r408;
	add.s32 	%r297, %r295, %r409;
	add.s32 	%r298, %r296, %r410;
	add.s32 	%r299, %r298, %r411;
	sub.s32 	%r300, %r297, %r299;
	add.s32 	%r301, %r300, %r412;
	mul.wide.u32 	%rd182, %r3, 4;
	add.s64 	%rd183, %rd1, %rd182;
	st.global.u32 	[%rd183], %r301;
	bra.uni 	$L__BB0_124;
$L__BB0_99:
	mul.hi.s32 	%r221, %r7, 1431655766;
	shr.u32 	%r222, %r221, 31;
	add.s32 	%r77, %r221, %r222;
	min.s32 	%r223, %r4, %r5;
	setp.lt.s32 	%p41, %r223, 1;
	add.s32 	%r224, %r4, -1;
	mul.wide.u32 	%rd96, %r224, 8;
	add.s64 	%rd12, %rd2, %rd96;
	mov.b32 	%r413, 0;
	@%p41 bra 	$L__BB0_101;
	ld.global.u64 	%rd97, [%rd12];
	cvta.to.global.u64 	%rd98, %rd97;
	add.s32 	%r225, %r5, -1;
	mul.wide.u32 	%rd99, %r225, 4;
	add.s64 	%rd100, %rd98, %rd99;
	ld.global.u32 	%r413, [%rd100];
$L__BB0_101:
	add.s32 	%r80, %r6, %r4;
	min.s32 	%r227, %r80, %r5;
	setp.lt.s32 	%p42, %r227, 1;
	add.s32 	%r228, %r80, -1;
	mul.wide.u32 	%rd101, %r228, 8;
	add.s64 	%rd13, %rd2, %rd101;
	mov.b32 	%r414, 0;
	@%p42 bra 	$L__BB0_103;
	ld.global.u64 	%rd102, [%rd13];
	cvta.to.global.u64 	%rd103, %rd102;
	add.s32 	%r229, %r5, -1;
	mul.wide.u32 	%rd104, %r229, 4;
	add.s64 	%rd105, %rd103, %rd104;
	ld.global.u32 	%r414, [%rd105];
$L__BB0_103:
	add.s32 	%r83, %r77, %r5;
	min.s32 	%r231, %r4, %r83;
	setp.gt.s32 	%p9, %r231, 0;
	setp.lt.s32 	%p43, %r231, 1;
	mov.b32 	%r415, 0;
	@%p43 bra 	$L__BB0_105;
	ld.global.u64 	%rd106, [%rd12];
	cvta.to.global.u64 	%rd107, %rd106;
	add.s32 	%r232, %r83, -1;
	mul.wide.u32 	%rd108, %r232, 4;
	add.s64 	%rd109, %rd107, %rd108;
	ld.global.u32 	%r415, [%rd109];
$L__BB0_105:
	min.s32 	%r234, %r80, %r83;
	setp.gt.s32 	%p10, %r234, 0;
	setp.lt.s32 	%p44, %r234, 1;
	mov.b32 	%r416, 0;
	@%p44 bra 	$L__BB0_107;
	ld.global.u64 	%rd110, [%rd13];
	cvta.to.global.u64 	%rd111, %rd110;
	add.s32 	%r235, %r83, -1;
	mul.wide.u32 	%rd112, %r235, 4;
	add.s64 	%rd113, %rd111, %rd112;
	ld.global.u32 	%r416, [%rd113];
$L__BB0_107:
	mov.b32 	%r417, 0;
	not.pred 	%p45, %p9;
	@%p45 bra 	$L__BB0_109;
	ld.global.u64 	%rd114, [%rd12];
	cvta.to.global.u64 	%rd115, %rd114;
	add.s32 	%r237, %r83, -1;
	mul.wide.u32 	%rd116, %r237, 4;
	add.s64 	%rd117, %rd115, %rd116;
	ld.global.u32 	%r417, [%rd117];
$L__BB0_109:
	mov.b32 	%r418, 0;
	not.pred 	%p46, %p10;
	@%p46 bra 	$L__BB0_111;
	ld.global.u64 	%rd118, [%rd13];
	cvta.to.global.u64 	%rd119, %rd118;
	add.s32 	%r239, %r83, -1;
	mul.wide.u32 	%rd120, %r239, 4;
	add.s64 	%rd121, %rd119, %rd120;
	ld.global.u32 	%r418, [%rd121];
$L__BB0_111:
	add.s32 	%r92, %r83, %r77;
	min.s32 	%r241, %r4, %r92;
	setp.gt.s32 	%p11, %r241, 0;
	setp.lt.s32 	%p47, %r241, 1;
	mov.b32 	%r419, 0;
	@%p47 bra 	$L__BB0_113;
	ld.global.u64 	%rd122, [%rd12];
	cvta.to.global.u64 	%rd123, %rd122;
	add.s32 	%r242, %r92, -1;
	mul.wide.u32 	%rd124, %r242, 4;
	add.s64 	%rd125, %rd123, %rd124;
	ld.global.u32 	%r419, [%rd125];
$L__BB0_113:
	min.s32 	%r244, %r80, %r92;
	setp.gt.s32 	%p12, %r244, 0;
	setp.lt.s32 	%p48, %r244, 1;
	mov.b32 	%r420, 0;
	@%p48 bra 	$L__BB0_115;
	ld.global.u64 	%rd126, [%rd13];
	cvta.to.global.u64 	%rd127, %rd126;
	add.s32 	%r245, %r92, -1;
	mul.wide.u32 	%rd128, %r245, 4;
	add.s64 	%rd129, %rd127, %rd128;
	ld.global.u32 	%r420, [%rd129];
$L__BB0_115:
	mov.b32 	%r421, 0;
	not.pred 	%p49, %p11;
	@%p49 bra 	$L__BB0_117;
	ld.global.u64 	%rd130, [%rd12];
	cvta.to.global.u64 	%rd131, %rd130;
	add.s32 	%r247, %r92, -1;
	mul.wide.u32 	%rd132, %r247, 4;
	add.s64 	%rd133, %rd131, %rd132;
	ld.global.u32 	%r421, [%rd133];
$L__BB0_117:
	mov.b32 	%r422, 0;
	not.pred 	%p50, %p12;
	@%p50 bra 	$L__BB0_119;
	ld.global.u64 	%rd134, [%rd13];
	cvta.to.global.u64 	%rd135, %rd134;
	add.s32 	%r249, %r92, -1;
	mul.wide.u32 	%rd136, %r249, 4;
	add.s64 	%rd137, %rd135, %rd136;
	ld.global.u32 	%r422, [%rd137];
$L__BB0_119:
	add.s32 	%r101, %r92, %r77;
	min.s32 	%r251, %r4, %r101;
	setp.lt.s32 	%p51, %r251, 1;
	mov.b32 	%r423, 0;
	@%p51 bra 	$L__BB0_121;
	ld.global.u64 	%rd138, [%rd12];
	cvta.to.global.u64 	%rd139, %rd138;
	add.s32 	%r252, %r101, -1;
	mul.wide.u32 	%rd140, %r252, 4;
	add.s64 	%rd141, %rd139, %rd140;
	ld.global.u32 	%r423, [%rd141];
$L__BB0_121:
	min.s32 	%r254, %r80, %r101;
	setp.lt.s32 	%p52, %r254, 1;
	mov.b32 	%r424, 0;
	@%p52 bra 	$L__BB0_123;
	ld.global.u64 	%rd142, [%rd13];
	cvta.to.global.u64 	%rd143, %rd142;
	add.s32 	%r255, %r101, -1;
	mul.wide.u32 	%rd144, %r255, 4;
	add.s64 	%rd145, %rd143, %rd144;
	ld.global.u32 	%r424, [%rd145];
$L__BB0_123:
	add.s32 	%r256, %r414, %r415;
	add.s32 	%r257, %r413, %r416;
	add.s32 	%r258, %r256, %r417;
	sub.s32 	%r259, %r257, %r258;
	add.s32 	%r260, %r259, %r418;
	add.s32 	%r261, %r260, %r419;
	add.s32 	%r262, %r261, %r421;
	add.s32 	%r263, %r420, %r422;
	add.s32 	%r264, %r263, %r423;
	sub.s32 	%r265, %r262, %r264;
	add.s32 	%r266, %r265, %r424;
	mul.wide.u32 	%rd146, %r3, 4;
	add.s64 	%rd147, %rd1, %rd146;
	st.global.u32 	[%rd147], %r266;
$L__BB0_124:
	bar.sync 	0;
	ret;

}


// ===== COMPILED SASS (sm_100) =====

	.target	sm_100

	.elftype	@"ET_EXEC"


//--------------------- .note.nv.tkinfo           --------------------------
	.section	.note.nv.tkinfo,"",@"SHT_NOTE"
	.sectionflags	@"SHF_NOTE_NV_TKINFO"
	.tkinfo
        /*0018*/ 	.word	0x00000002
        /*0030*/ 	.string	""
        /*0030*/ 	.string	"ptxas"
        /*0030*/ 	.string	"Cuda compilation tools, release 13.0, V13.0.88"
        /*0030*/ 	.string	"Build cuda_13.0.r13.0/compiler.36424714_0"
        /*0030*/ 	.string	"-arch sm_100 -m 64 "



//--------------------- .note.nv.cuinfo           --------------------------
	.section	.note.nv.cuinfo,"",@"SHT_NOTE"
	.sectionflags	@"SHF_NOTE_NV_CUINFO"
        /*0018*/ 	.short	0x0002
        /*001a*/ 	.short	0x0064
        /*001c*/ 	.short	0x0082
	.zero		2


//--------------------- .nv.info                  --------------------------
	.section	.nv.info,"",@"SHT_CUDA_INFO"
	.align	4


	//----- nvinfo : EIATTR_REGCOUNT
	.align		4
        /*0000*/ 	.byte	0x04, 0x2f
        /*0002*/ 	.short	(.L_1 - .L_0)
	.align		4
.L_0:
        /*0004*/ 	.word	index@(computeWindowFeatures)
        /*0008*/ 	.word	0x00000020


	//----- nvinfo : EIATTR_FRAME_SIZE
	.align		4
.L_1:
        /*000c*/ 	.byte	0x04, 0x11
        /*000e*/ 	.short	(.L_3 - .L_2)
	.align		4
.L_2:
        /*0010*/ 	.word	index@(computeWindowFeatures)
        /*0014*/ 	.word	0x00000000


	//----- nvinfo : EIATTR_MIN_STACK_SIZE
	.align		4
.L_3:
        /*0018*/ 	.byte	0x04, 0x12
        /*001a*/ 	.short	(.L_5 - .L_4)
	.align		4
.L_4:
        /*001c*/ 	.word	index@(computeWindowFeatures)
        /*0020*/ 	.word	0x00000000
.L_5:


//--------------------- .nv.compat                --------------------------
	.section	.nv.compat,"",@"SHT_CUDA_COMPAT_INFO"
	.align	4
        /*0000*/ 	.byte	0x02, 0x09, 0x00, 0x00, 0x02, 0x02, 0x01, 0x00, 0x02, 0x05, 0x05, 0x00, 0x03, 0x07, 0x01, 0x01
        /*0010*/ 	.byte	0x02, 0x03, 0x00, 0x00, 0x02, 0x06, 0x01, 0x00, 0x04, 0x0b, 0x08, 0x00, 0x09, 0x00, 0x00, 0x00
        /*0020*/ 	.byte	0x00, 0x00, 0x00, 0x00


//--------------------- .nv.info.computeWindowFeatures --------------------------
	.section	.nv.info.computeWindowFeatures,"",@"SHT_CUDA_INFO"
	.sectionflags	@""
	.align	4


	//----- nvinfo : EIATTR_CUDA_API_VERSION
	.align		4
        /*0000*/ 	.byte	0x04, 0x37
        /*0002*/ 	.short	(.L_7 - .L_6)
.L_6:
        /*0004*/ 	.word	0x00000082


	//----- nvinfo : EIATTR_KPARAM_INFO
	.align		4
.L_7:
        /*0008*/ 	.byte	0x04, 0x17
        /*000a*/ 	.short	(.L_9 - .L_8)
.L_8:
        /*000c*/ 	.word	0x00000000
        /*0010*/ 	.short	0x0004
        /*0012*/ 	.short	0x0020
        /*0014*/ 	.byte	0x00, 0xf5, 0x21, 0x00


	//----- nvinfo : EIATTR_KPARAM_INFO
	.align		4
.L_9:
        /*0018*/ 	.byte	0x04, 0x17
        /*001a*/ 	.short	(.L_11 - .L_10)
.L_10:
        /*001c*/ 	.word	0x00000000
        /*0020*/ 	.short	0x0003
        /*0022*/ 	.short	0x0018
        /*0024*/ 	.byte	0x00, 0xf5, 0x21, 0x00


	//----- nvinfo : EIATTR_KPARAM_INFO
	.align		4
.L_11:
        /*0028*/ 	.byte	0x04, 0x17
        /*002a*/ 	.short	(.L_13 - .L_12)
.L_12:
        /*002c*/ 	.word	0x00000000
        /*0030*/ 	.short	0x0002
        /*0032*/ 	.short	0x0010
        /*0034*/ 	.byte	0x00, 0xf0, 0x11, 0x00


	//----- nvinfo : EIATTR_KPARAM_INFO
	.align		4
.L_13:
        /*0038*/ 	.byte	0x04, 0x17
        /*003a*/ 	.short	(.L_15 - .L_14)
.L_14:
        /*003c*/ 	.word	0x00000000
        /*0040*/ 	.short	0x0001
        /*0042*/ 	.short	0x0008
        /*0044*/ 	.byte	0x00, 0xf5, 0x21, 0x00


	//----- nvinfo : EIATTR_KPARAM_INFO
	.align		4
.L_15:
        /*0048*/ 	.byte	0x04, 0x17
        /*004a*/ 	.short	(.L_17 - .L_16)
.L_16:
        /*004c*/ 	.word	0x00000000
        /*0050*/ 	.short	0x0000
        /*0052*/ 	.short	0x0000
        /*0054*/ 	.byte	0x00, 0xf5, 0x21, 0x00


	//----- nvinfo : EIATTR_SPARSE_MMA_MASK
	.align		4
.L_17:
        /*0058*/ 	.byte	0x03, 0x50
        /*005a*/ 	.short	0x0000


	//----- nvinfo : EIATTR_MAXREG_COUNT
	.align		4
        /*005c*/ 	.byte	0x03, 0x1b
        /*005e*/ 	.short	0x00ff


	//----- nvinfo : EIATTR_NUM_BARRIERS
	.align		4
        /*0060*/ 	.byte	0x02, 0x4c
        /*0062*/ 	.byte	0x01
	.zero		1


	//----- nvinfo : EIATTR_MERCURY_ISA_VERSION
	.align		4
        /*0064*/ 	.byte	0x03, 0x5f
        /*0066*/ 	.short	0x0101


	//----- nvinfo : EIATTR_VRC_CTA_INIT_COUNT
	.align		4
        /*0068*/ 	.byte	0x02, 0x4a
	.zero		1
	.zero		1


	//----- nvinfo : EIATTR_EXIT_INSTR_OFFSETS
	.align		4
        /*006c*/ 	.byte	0x04, 0x1c
        /*006e*/ 	.short	(.L_19 - .L_18)


	//   ....[0]....
.L_18:
        /*0070*/ 	.word	0x00002e60


	//----- nvinfo : EIATTR_INDIRECT_BRANCH_TARGETS
	.align		4
.L_19:
        /*0074*/ 	.byte	0x04, 0x34
        /*0076*/ 	.short	(.L_21 - .L_20)


	//   ....[0]....
.L_20:
        /*0078*/ 	.word	.L_x_4@srel
        /*007c*/ 	.short	0x0
        /*007e*/ 	.short	0x0
        /*0080*/ 	.word	0x3
        /*0084*/ 	.word	.L_x_5@srel
        /*0088*/ 	.word	.L_x_6@srel
        /*008c*/ 	.word	.L_x_1@srel


	//   ....[1]....
        /*0090*/ 	.word	.L_x_8@srel
        /*0094*/ 	.short	0x0
        /*0096*/ 	.short	0x0
        /*0098*/ 	.word	0x4
        /*009c*/ 	.word	.L_x_9@srel
        /*00a0*/ 	.word	.L_x_10@srel
        /*00a4*/ 	.word	.L_x_11@srel
        /*00a8*/ 	.word	.L_x_1@srel


	//----- nvinfo : EIATTR_CRS_STACK_SIZE
	.align		4
.L_21:
        /*00ac*/ 	.byte	0x04, 0x1e
        /*00ae*/ 	.short	(.L_23 - .L_22)
.L_22:
        /*00b0*/ 	.word	0x00000000


	//----- nvinfo : EIATTR_CBANK_PARAM_SIZE
	.align		4
.L_23:
        /*00b4*/ 	.byte	0x03, 0x19
        /*00b6*/ 	.short	0x0028


	//----- nvinfo : EIATTR_PARAM_CBANK
	.align		4
        /*00b8*/ 	.byte	0x04, 0x0a
        /*00ba*/ 	.short	(.L_25 - .L_24)
	.align		4
.L_24:
        /*00bc*/ 	.word	index@(.nv.constant0.computeWindowFeatures)
        /*00c0*/ 	.short	0x0380
        /*00c2*/ 	.short	0x0028


	//----- nvinfo : EIATTR_SW_WAR
	.align		4
.L_25:
        /*00c4*/ 	.byte	0x04, 0x36
        /*00c6*/ 	.short	(.L_27 - .L_26)
.L_26:
        /*00c8*/ 	.word	0x00000008
.L_27:


//--------------------- .nv.callgraph             --------------------------
	.section	.nv.callgraph,"",@"SHT_CUDA_CALLGRAPH"
	.align	4
	.sectionentsize	8
	.align		4
        /*0000*/ 	.word	0x00000000
	.align		4
        /*0004*/ 	.word	0xffffffff
	.align		4
        /*0008*/ 	.word	0x00000000
	.align		4
        /*000c*/ 	.word	0xfffffffe
	.align		4
        /*0010*/ 	.word	0x00000000
	.align		4
        /*0014*/ 	.word	0xfffffffd
	.align		4
        /*0018*/ 	.word	0x00000000
	.align		4
        /*001c*/ 	.word	0xfffffffc


//--------------------- .nv.constant2.computeWindowFeatures --------------------------
	.section	.nv.constant2.computeWindowFeatures,"a",@progbits
	.sectionflags	@""
	.align	4
.nv.constant2.computeWindowFeatures:
        /*0000*/ 	.byte	0x50, 0x0c, 0x00, 0x00, 0x40, 0x03, 0x00, 0x00, 0x40, 0x2e, 0x00, 0x00, 0xd0, 0x1e, 0x00, 0x00
        /*0010*/ 	.byte	0x20, 0x25, 0x00, 0x00, 0x40, 0x13, 0x00, 0x00, 0x40, 0x2e, 0x00, 0x00


//--------------------- .text.computeWindowFeatures --------------------------
	.section	.text.computeWindowFeatures,"ax",@progbits
	.align	128
        .global         computeWindowFeatures
        .type           computeWindowFeatures,@function
        .size           computeWindowFeatures,(.L_x_13 - computeWindowFeatures)
        .other          computeWindowFeatures,@"STO_CUDA_ENTRY STV_DEFAULT"
computeWindowFeatures:
.text.computeWindowFeatures:
[----:B------:R-:W-:Y:S01]  /*0000*/  LDC R1, c[0x0][0x37c] ;  /* 0x0000df00ff017b82 */ /* 0x000fe20000000800 */
[----:B------:R-:W0:Y:S01]  /*0010*/  S2R R9, SR_CTAID.X ;  /* 0x0000000000097919 */ /* 0x000e220000002500 */
[----:B------:R-:W0:Y:S01]  /*0020*/  LDCU UR4, c[0x0][0x360] ;  /* 0x00006c00ff0477ac */ /* 0x000e220008000800 */
[----:B------:R-:W-:Y:S01]  /*0030*/  BSSY.RECONVERGENT B0, `(.L_x_0) ;  /* 0x00002e1000007945 */ /* 0x000fe20003800200 */
[----:B------:R-:W0:Y:S01]  /*0040*/  S2R R6, SR_TID.X ;  /* 0x0000000000067919 */ /* 0x000e220000002100 */
[----:B------:R-:W1:Y:S01]  /*0050*/  LDCU UR5, c[0x0][0x390] ;  /* 0x00007200ff0577ac */ /* 0x000e620008000800 */
[----:B0-----:R-:W-:-:S05]  /*0060*/  IMAD R0, R9, UR4, R6 ;  /* 0x0000000409007c24 */ /* 0x001fca000f8e0206 */
[----:B-1----:R-:W-:-:S13]  /*0070*/  ISETP.GE.U32.AND P0, PT, R0, UR5, PT ;  /* 0x0000000500007c0c */ /* 0x002fda000bf06070 */
[----:B------:R-:W-:Y:S05]  /*0080*/  @P0 BRA `(.L_x_1) ;  /* 0x0000002c006c0947 */ /* 0x000fea0003800000 */
[----:B------:R-:W0:Y:S01]  /*0090*/  LDC.64 R12, c[0x0][0x358] ;  /* 0x0000d600ff0c7b82 */ /* 0x000e220000000a00 */
[----:B------:R-:W-:Y:S02]  /*00a0*/  IMAD R7, R6, 0x5, RZ ;  /* 0x0000000506077824 */ /* 0x000fe400078e02ff */
[----:B------:R-:W-:-:S05]  /*00b0*/  IMAD.SHL.U32 R9, R9, 0x2, RZ ;  /* 0x0000000209097824 */ /* 0x000fca00078e00ff */
[----:B------:R-:W1:Y:S08]  /*00c0*/  LDC.64 R2, c[0x0][0x388] ;  /* 0x0000e200ff027b82 */ /* 0x000e700000000a00 */
[----:B------:R-:W2:Y:S01]  /*00d0*/  LDC.64 R4, c[0x0][0x398] ;  /* 0x0000e600ff047b82 */ /* 0x000ea20000000a00 */
[----:B0-----:R-:W-:Y:S02]  /*00e0*/  R2UR UR8, R12 ;  /* 0x000000000c0872ca */ /* 0x001fe400000e0000 */
[----:B------:R-:W-:-:S02]  /*00f0*/  R2UR UR9, R13 ;  /* 0x000000000d0972ca */ /* 0x000fc400000e0000 */
[C---:B------:R-:W-:Y:S02]  /*0100*/  R2UR UR12, R12.reuse ;  /* 0x000000000c0c72ca */ /* 0x040fe400000e0000 */
[----:B------:R-:W-:Y:S02]  /*0110*/  R2UR UR13, R13 ;  /* 0x000000000d0d72ca */ /* 0x000fe400000e0000 */
[C---:B------:R-:W-:Y:S01]  /*0120*/  R2UR UR10, R12.reuse ;  /* 0x000000000c0a72ca */ /* 0x040fe200000e0000 */
[----:B-1----:R-:W-:Y:S01]  /*0130*/  IMAD.WIDE.U32 R2, R7, 0x4, R2 ;  /* 0x0000000407027825 */ /* 0x002fe200078e0002 */
[C---:B------:R-:W-:Y:S02]  /*0140*/  R2UR UR11, R13.reuse ;  /* 0x000000000d0b72ca */ /* 0x040fe400000e0000 */
[C---:B------:R-:W-:Y:S02]  /*0150*/  R2UR UR4, R12.reuse ;  /* 0x000000000c0472ca */ /* 0x040fe400000e0000 */
[----:B------:R-:W-:Y:S01]  /*0160*/  R2UR UR5, R13 ;  /* 0x000000000d0572ca */ /* 0x000fe200000e0000 */
[----:B------:R-:W3:Y:S01]  /*0170*/  LDG.E R10, desc[UR8][R2.64+0xc] ;  /* 0x00000c08020a7981 */ /* 0x000ee2000c1e1900 */
[----:B------:R-:W-:Y:S01]  /*0180*/  R2UR UR6, R12 ;  /* 0x000000000c0672ca */ /* 0x000fe200000e0000 */
[----:B--2---:R-:W-:Y:S01]  /*0190*/  IMAD.WIDE.U32 R4, R9, 0x4, R4 ;  /* 0x0000000409047825 */ /* 0x004fe200078e0004 */
[----:B------:R-:W-:Y:S01]  /*01a0*/  R2UR UR7, R13 ;  /* 0x000000000d0772ca */ /* 0x000fe200000e0000 */
[----:B------:R-:W2:Y:S04]  /*01b0*/  LDG.E R14, desc[UR12][R2.64+0x10] ;  /* 0x0000100c020e7981 */ /* 0x000ea8000c1e1900 */
[----:B------:R-:W4:Y:S04]  /*01c0*/  LDG.E R11, desc[UR10][R4.64+0x8] ;  /* 0x0000080a040b7981 */ /* 0x000f28000c1e1900 */
[----:B------:R-:W5:Y:S04]  /*01d0*/  LDG.E R8, desc[UR4][R4.64] ;  /* 0x0000000404087981 */ /* 0x000f68000c1e1900 */
[----:B------:R-:W5:Y:S04]  /*01e0*/  LDG.E R9, desc[UR6][R4.64+0x4] ;  /* 0x0000040604097981 */ /* 0x000f68000c1e1900 */
[----:B------:R-:W5:Y:S04]  /*01f0*/  LDG.E R6, desc[UR4][R2.64] ;  /* 0x0000000402067981 */ /* 0x000f68000c1e1900 */
[----:B------:R-:W5:Y:S04]  /*0200*/  LDG.E R7, desc[UR6][R2.64+0x4] ;  /* 0x0000040602077981 */ /* 0x000f68000c1e1900 */
[----:B------:R-:W5:Y:S01]  /*0210*/  LDG.E R28, desc[UR8][R2.64+0x8] ;  /* 0x00000808021c7981 */ /* 0x000f62000c1e1900 */
[----:B---3--:R-:W-:-:S02]  /*0220*/  I2FP.F32.S32 R10, R10 ;  /* 0x0000000a000a7245 */ /* 0x008fc40000201400 */
[----:B--2---:R-:W-:-:S03]  /*0230*/  I2FP.F32.S32 R14, R14 ;  /* 0x0000000e000e7245 */ /* 0x004fc60000201400 */
[----:B----4-:R-:W-:Y:S02]  /*0240*/  FMUL R10, R10, R11 ;  /* 0x0000000b0a0a7220 */ /* 0x010fe40000400000 */
[----:B------:R-:W-:Y:S01]  /*0250*/  FMUL R14, R11, R14 ;  /* 0x0000000e0b0e7220 */ /* 0x000fe20000400000 */
[----:B-----5:R-:W0:Y:S08]  /*0260*/  F2I.TRUNC.NTZ R8, R8 ;  /* 0x0000000800087305 */ /* 0x020e30000020f100 */
[----:B------:R-:W1:Y:S01]  /*0270*/  F2I.TRUNC.NTZ R9, R9 ;  /* 0x0000000900097305 */ /* 0x000e62000020f100 */
[----:B------:R-:W-:-:S07]  /*0280*/  ISETP.GT.AND P0, PT, R6, 0x2, PT ;  /* 0x000000020600780c */ /* 0x000fce0003f04270 */
[----:B------:R2:W3:Y:S08]  /*0290*/  F2I.TRUNC.NTZ R4, R10 ;  /* 0x0000000a00047305 */ /* 0x0004f0000020f100 */
[----:B------:R2:W4:Y:S01]  /*02a0*/  F2I.TRUNC.NTZ R17, R14 ;  /* 0x0000000e00117305 */ /* 0x000522000020f100 */
[----:B0-----:R-:W-:Y:S02]  /*02b0*/  IMAD.IADD R5, R7, 0x1, R8 ;  /* 0x0000000107057824 */ /* 0x001fe400078e0208 */
[----:B-1----:R-:W-:Y:S01]  /*02c0*/  IMAD.IADD R28, R28, 0x1, R9 ;  /* 0x000000011c1c7824 */ /* 0x002fe200078e0209 */
[----:B------:R-:W-:Y:S06]  /*02d0*/  @P0 BRA `(.L_x_2) ;  /* 0x0000001000000947 */ /* 0x000fec0003800000 */
[----:B------:R-:W-:-:S05]  /*02e0*/  IMAD.MOV.U32 R3, RZ, RZ, -0x1 ;  /* 0xffffffffff037424 */ /* 0x000fca00078e00ff */
[----:B------:R-:W-:-:S05]  /*02f0*/  VIADDMNMX.U32 R6, R6, R3, 0x2, PT ;  /* 0x0000000206067446 */ /* 0x000fca0003800003 */
[----:B------:R-:W-:-:S04]  /*0300*/  IMAD.SHL.U32 R6, R6, 0x4, RZ ;  /* 0x0000000406067824 */ /* 0x000fc800078e00ff */
[----:B------:R-:W0:Y:S02]  /*0310*/  LDC R2, c[0x2][R6] ;  /* 0x0080000006027b82 */ /* 0x000e240000000800 */
[----:B0-----:R-:W-:-:S04]  /*0320*/  SHF.R.S32.HI R3, RZ, 0x1f, R2 ;  /* 0x0000001fff037819 */ /* 0x001fc80000011402 */
.L_x_4:
[----:B------:R-:W-:Y:S05]  /*0330*/  BRX R2 -0x340                            (*"BRANCH_TARGETS .L_x_5,.L_x_6,.L_x_1"*) ;  /* 0xfffffffc02307949 */ /* 0x000fea000383ffff */
.L_x_6:
[----:B---3--:R-:W-:Y:S01]  /*0340*/  IMAD.HI R4, R4, 0x55555556, RZ ;  /* 0x5555555604047827 */ /* 0x008fe200078e02ff */
[C---:B------:R-:W-:Y:S01]  /*0350*/  VIMNMX R2, PT, PT, R5.reuse, R28, PT ;  /* 0x0000001c05027248 */ /* 0x040fe20003fe0100 */
[----:B------:R-:W0:Y:S02]  /*0360*/  LDC.64 R22, c[0x0][0x380] ;  /* 0x0000e000ff167b82 */ /* 0x000e240000000a00 */
[----:B------:R-:W-:Y:S01]  /*0370*/  VIADD R25, R5, 0xffffffff ;  /* 0xffffffff05197836 */ /* 0x000fe20000000000 */
[----:B------:R-:W-:Y:S01]  /*0380*/  ISETP.GE.AND P3, PT, R2, 0x1, PT ;  /* 0x000000010200780c */ /* 0x000fe20003f66270 */
[----:B----4-:R-:W-:Y:S01]  /*0390*/  IMAD.IADD R2, R28, 0x1, R17 ;  /* 0x000000011c027824 */ /* 0x010fe200078e0211 */
[----:B------:R-:W-:-:S04]  /*03a0*/  LEA.HI R4, R4, R4, RZ, 0x1 ;  /* 0x0000000404047211 */ /* 0x000fc800078f08ff */
[C---:B------:R-:W-:Y:S01]  /*03b0*/  VIMNMX R6, PT, PT, R5.reuse, R2, PT ;  /* 0x0000000205067248 */ /* 0x040fe20003fe0100 */
[----:B------:R-:W-:-:S03]  /*03c0*/  IMAD.IADD R21, R5, 0x1, R4 ;  /* 0x0000000105157824 */ /* 0x000fc600078e0204 */
[----:B------:R-:W-:Y:S01]  /*03d0*/  ISETP.GE.AND P5, PT, R6, 0x1, PT ;  /* 0x000000010600780c */ /* 0x000fe20003fa6270 */
[----:B------:R-:W-:Y:S01]  /*03e0*/  VIADD R7, R21, 0xffffffff ;  /* 0xffffffff15077836 */ /* 0x000fe20000000000 */
[----:B------:R-:W-:Y:S02]  /*03f0*/  VIMNMX R3, PT, PT, R28, R21, PT ;  /* 0x000000151c037248 */ /* 0x000fe40003fe0100 */
[----:B------:R-:W-:Y:S02]  /*0400*/  @P3 R2UR UR4, R12 ;  /* 0x000000000c0432ca */ /* 0x000fe400000e0000 */
[C---:B------:R-:W-:Y:S02]  /*0410*/  ISETP.GE.AND P6, PT, R3.reuse, 0x1, PT ;  /* 0x000000010300780c */ /* 0x040fe40003fc6270 */
[----:B------:R-:W-:Y:S02]  /*0420*/  ISETP.GT.AND P0, PT, R3, RZ, PT ;  /* 0x000000ff0300720c */ /* 0x000fe40003f04270 */
[----:B------:R-:W-:Y:S01]  /*0430*/  @P3 R2UR UR5, R13 ;  /* 0x000000000d0532ca */ /* 0x000fe200000e0000 */
[----:B0-----:R-:W-:Y:S01]  /*0440*/  IMAD.WIDE.U32 R24, R25, 0x8, R22 ;  /* 0x0000000819187825 */ /* 0x001fe200078e0016 */
[----:B------:R-:W-:-:S02]  /*0450*/  VIMNMX R5, PT, PT, R21, R2, PT ;  /* 0x0000000215057248 */ /* 0x000fc40003fe0100 */
[C---:B------:R-:W-:Y:S02]  /*0460*/  @P5 R2UR UR8, R12.reuse ;  /* 0x000000000c0852ca */ /* 0x040fe400000e0000 */
[----:B------:R-:W-:Y:S02]  /*0470*/  @P5 R2UR UR9, R13 ;  /* 0x000000000d0952ca */ /* 0x000fe400000e0000 */
[----:B------:R-:W-:Y:S02]  /*0480*/  ISETP.GE.AND P1, PT, R5, 0x1, PT ;  /* 0x000000010500780c */ /* 0x000fe40003f26270 */
[C---:B------:R-:W-:Y:S02]  /*0490*/  @P6 R2UR UR6, R12.reuse ;  /* 0x000000000c0662ca */ /* 0x040fe400000e0000 */
[----:B------:R-:W-:Y:S01]  /*04a0*/  @P6 R2UR UR7, R13 ;  /* 0x000000000d0762ca */ /* 0x000fe200000e0000 */
[----:B------:R-:W3:Y:S01]  /*04b0*/  @P3 LDG.E.64 R18, desc[UR4][R24.64] ;  /* 0x0000000418123981 */ /* 0x000ee2000c1e1b00 */
[----:B------:R-:W-:Y:S01]  /*04c0*/  @P0 R2UR UR10, R12 ;  /* 0x000000000c0a02ca */ /* 0x000fe200000e0000 */
[----:B------:R-:W-:Y:S01]  /*04d0*/  IMAD.WIDE.U32 R6, R7, 0x8, R22 ;  /* 0x0000000807067825 */ /* 0x000fe200078e0016 */
[----:B------:R-:W-:-:S03]  /*04e0*/  @P0 R2UR UR11, R13 ;  /* 0x000000000d0b02ca */ /* 0x000fc600000e0000 */
[----:B--2---:R0:W2:Y:S02]  /*04f0*/  @P5 LDG.E.64 R14, desc[UR8][R24.64] ;  /* 0x00000008180e5981 */ /* 0x0040a4000c1e1b00 */
[----:B------:R-:W-:Y:S02]  /*0500*/  @P1 R2UR UR4, R12 ;  /* 0x000000000c0412ca */ /* 0x000fe400000e0000 */
[C---:B------:R-:W-:Y:S02]  /*0510*/  @P1 R2UR UR5, R13.reuse ;  /* 0x000000000d0512ca */ /* 0x040fe400000e0000 */
[----:B------:R-:W4:Y:S04]  /*0520*/  @P6 LDG.E.64 R16, desc[UR6][R6.64] ;  /* 0x0000000606106981 */ /* 0x000f28000c1e1b00 */
[----:B------:R-:W5:Y:S07]  /*0530*/  @P0 LDG.E.64 R10, desc[UR10][R6.64] ;  /* 0x0000000a060a0981 */ /* 0x000f6e000c1e1b00 */
[----:B------:R-:W5:Y:S01]  /*0540*/  @P1 LDG.E.64 R8, desc[UR4][R6.64] ;  /* 0x0000000406081981 */ /* 0x000f62000c1e1b00 */
[----:B------:R-:W-:Y:S01]  /*0550*/  @P3 VIADD R3, R28, 0xffffffff ;  /* 0xffffffff1c033836 */ /* 0x000fe20000000000 */
[----:B------:R-:W-:Y:S01]  /*0560*/  @P3 R2UR UR4, R12 ;  /* 0x000000000c0432ca */ /* 0x000fe200000e0000 */
[----:B------:R-:W-:Y:S01]  /*0570*/  IMAD.IADD R21, R4, 0x1, R21 ;  /* 0x0000000104157824 */ /* 0x000fe200078e0215 */
[----:B------:R-:W-:Y:S01]  /*0580*/  @P3 R2UR UR5, R13 ;  /* 0x000000000d0532ca */ /* 0x000fe200000e0000 */
[C---:B0-----:R-:W-:Y:S01]  /*0590*/  @P6 VIADD R25, R28.reuse, 0xffffffff ;  /* 0xffffffff1c196836 */ /* 0x041fe20000000000 */
[----:B------:R-:W-:Y:S01]  /*05a0*/  ISETP.GT.AND P2, PT, R5, RZ, PT ;  /* 0x000000ff0500720c */ /* 0x000fe20003f44270 */
[C---:B------:R-:W-:Y:S01]  /*05b0*/  @P0 VIADD R27, R28.reuse, 0xffffffff ;  /* 0xffffffff1c1b0836 */ /* 0x040fe20000000000 */
[----:B------:R-:W-:Y:S01]  /*05c0*/  VIMNMX R20, PT, PT, R28, R21, PT ;  /* 0x000000151c147248 */ /* 0x000fe20003fe0100 */
[----:B------:R-:W-:-:S03]  /*05d0*/  IMAD.MOV.U32 R5, RZ, RZ, RZ ;  /* 0x000000ffff057224 */ /* 0x000fc600078e00ff */
[----:B------:R-:W-:Y:S01]  /*05e0*/  ISETP.GE.AND P4, PT, R20, 0x1, PT ;  /* 0x000000011400780c */ /* 0x000fe20003f86270 */
[----:B---3--:R-:W-:-:S04]  /*05f0*/  @P3 IMAD.WIDE.U32 R18, R3, 0x4, R18 ;  /* 0x0000000403123825 */ /* 0x008fc800078e0012 */
[----:B------:R-:W-:Y:S01]  /*0600*/  @P5 VIADD R3, R2, 0xffffffff ;  /* 0xffffffff02035836 */ /* 0x000fe20000000000 */
[----:B------:R0:W3:Y:S01]  /*0610*/  @P3 LDG.E R5, desc[UR4][R18.64] ;  /* 0x0000000412053981 */ /* 0x0000e2000c1e1900 */
[----:B------:R-:W-:Y:S02]  /*0620*/  ISETP.GT.AND P3, PT, R20, RZ, PT ;  /* 0x000000ff1400720c */ /* 0x000fe40003f64270 */
[----:B--2---:R-:W-:-:S04]  /*0630*/  @P5 IMAD.WIDE.U32 R14, R3, 0x4, R14 ;  /* 0x00000004030e5825 */ /* 0x004fc800078e000e */
[----:B------:R-:W-:Y:S02]  /*0640*/  IMAD.MOV.U32 R3, RZ, RZ, RZ ;  /* 0x000000ffff037224 */ /* 0x000fe400078e00ff */
[----:B----4-:R-:W-:Y:S01]  /*0650*/  @P6 IMAD.WIDE.U32 R16, R25, 0x4, R16 ;  /* 0x0000000419106825 */ /* 0x010fe200078e0010 */
[----:B------:R-:W-:-:S03]  /*0660*/  CS2R R24, SRZ ;  /* 0x0000000000187805 */ /* 0x000fc6000001ff00 */
[----:B-----5:R-:W-:Y:S01]  /*0670*/  @P0 IMAD.WIDE.U32 R10, R27, 0x4, R10 ;  /* 0x000000041b0a0825 */ /* 0x020fe200078e000a */
[----:B------:R-:W2:Y:S01]  /*0680*/  @P5 LDG.E R3, desc[UR8][R14.64] ;  /* 0x000000080e035981 */ /* 0x000ea2000c1e1900 */
[----:B------:R-:W-:Y:S02]  /*0690*/  @P2 R2UR UR8, R12 ;  /* 0x000000000c0822ca */ /* 0x000fe400000e0000 */
[----:B------:R-:W-:Y:S01]  /*06a0*/  IMAD.IADD R27, R4, 0x1, R21 ;  /* 0x00000001041b7824 */ /* 0x000fe200078e0215 */
[C---:B------:R-:W-:Y:S01]  /*06b0*/  @P2 R2UR UR9, R13.reuse ;  /* 0x000000000d0922ca */ /* 0x040fe200000e0000 */
[----:B------:R1:W2:Y:S01]  /*06c0*/  @P6 LDG.E R25, desc[UR6][R16.64] ;  /* 0x0000000610196981 */ /* 0x0002a2000c1e1900 */
[----:B------:R-:W-:Y:S01]  /*06d0*/  @P1 R2UR UR4, R12 ;  /* 0x000000000c0412ca */ /* 0x000fe200000e0000 */
[C---:B0-----:R-:W-:Y:S01]  /*06e0*/  @P1 VIADD R19, R2.reuse, 0xffffffff ;  /* 0xffffffff02131836 */ /* 0x041fe20000000000 */
[----:B------:R-:W-:Y:S01]  /*06f0*/  @P1 R2UR UR5, R13 ;  /* 0x000000000d0512ca */ /* 0x000fe200000e0000 */
[----:B------:R-:W2:Y:S01]  /*0700*/  @P0 LDG.E R24, desc[UR10][R10.64] ;  /* 0x0000000a0a180981 */ /* 0x000ea2000c1e1900 */
[----:B------:R-:W-:-:S02]  /*0710*/  VIMNMX R18, PT, PT, R2, R21, PT ;  /* 0x0000001502127248 */ /* 0x000fc40003fe0100 */
[-C--:B------:R-:W-:Y:S02]  /*0720*/  VIMNMX R4, PT, PT, R28, R27.reuse, PT ;  /* 0x0000001b1c047248 */ /* 0x080fe40003fe0100 */
[----:B------:R-:W-:Y:S02]  /*0730*/  @P4 R2UR UR6, R12 ;  /* 0x000000000c0642ca */ /* 0x000fe400000e0000 */
[----:B------:R-:W-:Y:S01]  /*0740*/  @P4 R2UR UR7, R13 ;  /* 0x000000000d0742ca */ /* 0x000fe200000e0000 */
[----:B------:R-:W4:Y:S01]  /*0750*/  @P2 LDG.E.64 R6, desc[UR8][R6.64] ;  /* 0x0000000806062981 */ /* 0x000f22000c1e1b00 */
[----:B------:R-:W-:Y:S02]  /*0760*/  ISETP.GE.AND P6, PT, R18, 0x1, PT ;  /* 0x000000011200780c */ /* 0x000fe40003fc6270 */
[----:B------:R-:W-:Y:S01]  /*0770*/  ISETP.GE.AND P0, PT, R4, 0x1, PT ;  /* 0x000000010400780c */ /* 0x000fe20003f06270 */
[----:B------:R-:W-:Y:S01]  /*0780*/  IMAD.MOV.U32 R4, RZ, RZ, RZ ;  /* 0x000000ffff047224 */ /* 0x000fe200078e00ff */
[----:B------:R-:W-:Y:S01]  /*0790*/  ISETP.GT.AND P5, PT, R18, RZ, PT ;  /* 0x000000ff1200720c */ /* 0x000fe20003fa4270 */
[----:B------:R-:W-:Y:S01]  /*07a0*/  @P1 IMAD.WIDE.U32 R18, R19, 0x4, R8 ;  /* 0x0000000413121825 */ /* 0x000fe200078e0008 */
[----:B------:R-:W-:-:S03]  /*07b0*/  VIMNMX R8, PT, PT, R2, R27, PT ;  /* 0x0000001b02087248 */ /* 0x000fc60003fe0100 */
[----:B-1----:R-:W-:Y:S01]  /*07c0*/  VIADD R17, R21, 0xffffffff ;  /* 0xffffffff15117836 */ /* 0x002fe20000000000 */
[----:B------:R-:W-:Y:S01]  /*07d0*/  @P3 R2UR UR8, R12 ;  /* 0x000000000c0832ca */ /* 0x000fe200000e0000 */
[----:B------:R-:W3:Y:S01]  /*07e0*/  @P1 LDG.E R4, desc[UR4][R18.64] ;  /* 0x0000000412041981 */ /* 0x000ee2000c1e1900 */
[----:B------:R-:W-:Y:S01]  /*07f0*/  @P3 R2UR UR9, R13 ;  /* 0x000000000d0932ca */ /* 0x000fe200000e0000 */
[----:B------:R-:W-:Y:S01]  /*0800*/  IMAD.WIDE.U32 R16, R17, 0x8, R22 ;  /* 0x0000000811107825 */ /* 0x000fe200078e0016 */
[----:B------:R-:W-:Y:S02]  /*0810*/  ISETP.GE.AND P1, PT, R8, 0x1, PT ;  /* 0x000000010800780c */ /* 0x000fe40003f26270 */
[----:B------:R-:W-:Y:S02]  /*0820*/  @P6 R2UR UR4, R12 ;  /* 0x000000000c0462ca */ /* 0x000fe400000e0000 */
[----:B------:R-:W5:Y:S01]  /*0830*/  @P4 LDG.E.64 R8, desc[UR6][R16.64] ;  /* 0x0000000610084981 */ /* 0x000f62000c1e1b00 */
[----:B------:R-:W-:-:S02]  /*0840*/  @P6 R2UR UR5, R13 ;  /* 0x000000000d0562ca */ /* 0x000fc400000e0000 */
[C---:B------:R-:W-:Y:S02]  /*0850*/  @P5 R2UR UR10, R12.reuse ;  /* 0x000000000c0a52ca */ /* 0x040fe400000e0000 */
[----:B------:R-:W-:Y:S02]  /*0860*/  @P5 R2UR UR11, R13 ;  /* 0x000000000d0b52ca */ /* 0x000fe400000e0000 */
[C---:B------:R-:W-:Y:S01]  /*0870*/  @P0 R2UR UR6, R12.reuse ;  /* 0x000000000c0602ca */ /* 0x040fe200000e0000 */
[----:B------:R-:W-:Y:S01]  /*0880*/  VIADD R27, R27, 0xffffffff ;  /* 0xffffffff1b1b7836 */ /* 0x000fe20000000000 */
[----:B------:R-:W-:Y:S01]  /*0890*/  @P0 R2UR UR7, R13 ;  /* 0x000000000d0702ca */ /* 0x000fe200000e0000 */
[----:B------:R-:W2:Y:S01]  /*08a0*/  @P3 LDG.E.64 R10, desc[UR8][R16.64] ;  /* 0x00000008100a3981 */ /* 0x000ea2000c1e1b00 */
[----:B------:R-:W-:Y:S01]  /*08b0*/  @P1 R2UR UR8, R12 ;  /* 0x000000000c0812ca */ /* 0x000fe200000e0000 */
[----:B------:R-:W-:Y:S01]  /*08c0*/  IMAD.WIDE.U32 R22, R27, 0x8, R22 ;  /* 0x000000081b167825 */ /* 0x000fe200078e0016 */
[----:B------:R-:W-:Y:S01]  /*08d0*/  @P1 R2UR UR9, R13 ;  /* 0x000000000d0912ca */ /* 0x000fe200000e0000 */
[----:B------:R-:W3:Y:S08]  /*08e0*/  @P6 LDG.E.64 R14, desc[UR4][R16.64] ;  /* 0x00000004100e6981 */ /* 0x000ef0000c1e1b00 */
[----:B------:R-:W3:Y:S04]  /*08f0*/  @P0 LDG.E.64 R18, desc[UR6][R22.64] ;  /* 0x0000000616120981 */ /* 0x000ee8000c1e1b00 */
[----:B------:R-:W3:Y:S04]  /*0900*/  @P5 LDG.E.64 R16, desc[UR10][R16.64] ;  /* 0x0000000a10105981 */ /* 0x000ee8000c1e1b00 */
[----:B------:R0:W3:Y:S01]  /*0910*/  @P1 LDG.E.64 R20, desc[UR8][R22.64] ;  /* 0x0000000816141981 */ /* 0x0000e2000c1e1b00 */
[----:B------:R-:W-:Y:S01]  /*0920*/  @P2 VIADD R27, R2, 0xffffffff ;  /* 0xffffffff021b2836 */ /* 0x000fe20000000000 */
[----:B------:R-:W-:-:S02]  /*0930*/  @P4 R2UR UR4, R12 ;  /* 0x000000000c0442ca */ /* 0x000fc400000e0000 */
[C---:B------:R-:W-:Y:S02]  /*0940*/  @P4 R2UR UR5, R13.reuse ;  /* 0x000000000d0542ca */ /* 0x040fe400000e0000 */
[C---:B------:R-:W-:Y:S02]  /*0950*/  @P2 R2UR UR6, R12.reuse ;  /* 0x000000000c0622ca */ /* 0x040fe400000e0000 */
[C---:B------:R-:W-:Y:S01]  /*0960*/  @P2 R2UR UR7, R13.reuse ;  /* 0x000000000d0722ca */ /* 0x040fe200000e0000 */
[----:B------:R-:W-:Y:S01]  /*0970*/  IMAD.MOV.U32 R26, RZ, RZ, RZ ;  /* 0x000000ffff1a7224 */ /* 0x000fe200078e00ff */
[----:B------:R-:W-:Y:S01]  /*0980*/  @P0 R2UR UR8, R12 ;  /* 0x000000000c0802ca */ /* 0x000fe200000e0000 */
[----:B------:R-:W-:Y:S01]  /*0990*/  @P3 VIADD R29, R28, 0xffffffff ;  /* 0xffffffff1c1d3836 */ /* 0x000fe20000000000 */
[----:B------:R-:W-:Y:S01]  /*09a0*/  @P0 R2UR UR9, R13 ;  /* 0x000000000d0902ca */ /* 0x000fe200000e0000 */
[C---:B0-----:R-:W-:Y:S02]  /*09b0*/  @P6 VIADD R23, R2.reuse, 0xffffffff ;  /* 0xffffffff02176836 */ /* 0x041fe40000000000 */
[----:B------:R-:W-:Y:S01]  /*09c0*/  @P5 VIADD R22, R2, 0xffffffff ;  /* 0xffffffff02165836 */ /* 0x000fe20000000000 */
[----:B------:R-:W-:-:S02]  /*09d0*/  @P1 R2UR UR12, R12 ;  /* 0x000000000c0c12ca */ /* 0x000fc400000e0000 */
[----:B------:R-:W-:Y:S01]  /*09e0*/  @P1 R2UR UR13, R13 ;  /* 0x000000000d0d12ca */ /* 0x000fe200000e0000 */
[----:B----4-:R-:W-:-:S04]  /*09f0*/  @P2 IMAD.WIDE.U32 R6, R27, 0x4, R6 ;  /* 0x000000041b062825 */ /* 0x010fc800078e0006 */
[----:B------:R-:W-:Y:S01]  /*0a00*/  @P4 VIADD R27, R28, 0xffffffff ;  /* 0xffffffff1c1b4836 */ /* 0x000fe20000000000 */
[----:B------:R0:W4:Y:S01]  /*0a10*/  @P2 LDG.E R26, desc[UR6][R6.64] ;  /* 0x00000006061a2981 */ /* 0x000122000c1e1900 */
[----:B------:R-:W-:Y:S02]  /*0a20*/  @P3 R2UR UR6, R12 ;  /* 0x000000000c0632ca */ /* 0x000fe400000e0000 */
[----:B-----5:R-:W-:-:S04]  /*0a30*/  @P4 IMAD.WIDE.U32 R8, R27, 0x4, R8 ;  /* 0x000000041b084825 */ /* 0x020fc800078e0008 */
[----:B------:R-:W-:Y:S01]  /*0a40*/  IMAD.MOV.U32 R27, RZ, RZ, RZ ;  /* 0x000000ffff1b7224 */ /* 0x000fe200078e00ff */
[----:B------:R-:W-:-:S05]  /*0a50*/  @P3 R2UR UR7, R13 ;  /* 0x000000000d0732ca */ /* 0x000fca00000e0000 */
[----:B------:R1:W4:Y:S01]  /*0a60*/  @P4 LDG.E R27, desc[UR4][R8.64] ;  /* 0x00000004081b4981 */ /* 0x000322000c1e1900 */
[----:B------:R-:W-:Y:S02]  /*0a70*/  @P6 R2UR UR4, R12 ;  /* 0x000000000c0462ca */ /* 0x000fe400000e0000 */
[----:B------:R-:W-:Y:S01]  /*0a80*/  @P6 R2UR UR5, R13 ;  /* 0x000000000d0562ca */ /* 0x000fe200000e0000 */
[----:B--2---:R-:W-:Y:S01]  /*0a90*/  @P3 IMAD.WIDE.U32 R10, R29, 0x4, R10 ;  /* 0x000000041d0a3825 */ /* 0x004fe200078e000a */
[----:B0-----:R-:W-:-:S03]  /*0aa0*/  CS2R R6, SRZ ;  /* 0x0000000000067805 */ /* 0x001fc6000001ff00 */
[----:B------:R-:W-:Y:S02]  /*0ab0*/  @P0 VIADD R29, R28, 0xffffffff ;  /* 0xffffffff1c1d0836 */ /* 0x000fe40000000000 */
[----:B-1----:R-:W-:Y:S02]  /*0ac0*/  IMAD.MOV.U32 R8, RZ, RZ, RZ ;  /* 0x000000ffff087224 */ /* 0x002fe400078e00ff */
[----:B---3--:R-:W-:-:S04]  /*0ad0*/  @P6 IMAD.WIDE.U32 R14, R23, 0x4, R14 ;  /* 0x00000004170e6825 */ /* 0x008fc800078e000e */
[----:B------:R-:W-:Y:S01]  /*0ae0*/  @P5 IMAD.WIDE.U32 R16, R22, 0x4, R16 ;  /* 0x0000000416105825 */ /* 0x000fe200078e0010 */
[----:B------:R-:W2:Y:S01]  /*0af0*/  @P6 LDG.E R6, desc[UR4][R14.64] ;  /* 0x000000040e066981 */ /* 0x000ea2000c1e1900 */
[----:B------:R-:W0:Y:S02]  /*0b00*/  LDC.64 R22, c[0x0][0x3a0] ;  /* 0x0000e800ff167b82 */ /* 0x000e240000000a00 */
[----:B------:R-:W-:Y:S01]  /*0b10*/  @P0 IMAD.WIDE.U32 R18, R29, 0x4, R18 ;  /* 0x000000041d120825 */ /* 0x000fe200078e0012 */
[----:B------:R-:W2:Y:S03]  /*0b20*/  @P5 LDG.E R8, desc[UR10][R16.64] ;  /* 0x0000000a10085981 */ /* 0x000ea6000c1e1900 */
[----:B------:R-:W-:Y:S01]  /*0b30*/  @P1 VIADD R9, R2, 0xffffffff ;  /* 0xffffffff02091836 */ /* 0x000fe20000000000 */
[----:B------:R-:W2:Y:S01]  /*0b40*/  @P0 LDG.E R7, desc[UR8][R18.64] ;  /* 0x0000000812070981 */ /* 0x000ea2000c1e1900 */
[----:B------:R-:W-:-:S02]  /*0b50*/  IMAD.MOV.U32 R2, RZ, RZ, RZ ;  /* 0x000000ffff027224 */ /* 0x000fc400078e00ff */
[----:B------:R-:W-:-:S04]  /*0b60*/  @P1 IMAD.WIDE.U32 R20, R9, 0x4, R20 ;  /* 0x0000000409141825 */ /* 0x000fc800078e0014 */
[----:B------:R-:W-:Y:S01]  /*0b70*/  IMAD.MOV.U32 R9, RZ, RZ, RZ ;  /* 0x000000ffff097224 */ /* 0x000fe200078e00ff */
[----:B------:R-:W3:Y:S05]  /*0b80*/  @P3 LDG.E R2, desc[UR6][R10.64] ;  /* 0x000000060a023981 */ /* 0x000eea000c1e1900 */
[----:B------:R-:W5:Y:S01]  /*0b90*/  @P1 LDG.E R9, desc[UR12][R20.64] ;  /* 0x0000000c14091981 */ /* 0x000f62000c1e1900 */
[----:B------:R-:W-:-:S04]  /*0ba0*/  IADD3 R3, PT, PT, R24, R25, R3 ;  /* 0x0000001918037210 */ /* 0x000fc80007ffe003 */
[----:B------:R-:W-:Y:S02]  /*0bb0*/  IADD3 R3, PT, PT, -R3, R5, R4 ;  /* 0x0000000503037210 */ /* 0x000fe40007ffe104 */
[----:B------:R-:W-:Y:S02]  /*0bc0*/  R2UR UR4, R12 ;  /* 0x000000000c0472ca */ /* 0x000fe400000e0000 */
[----:B------:R-:W-:Y:S01]  /*0bd0*/  R2UR UR5, R13 ;  /* 0x000000000d0572ca */ /* 0x000fe200000e0000 */
[----:B0-----:R-:W-:Y:S01]  /*0be0*/  IMAD.WIDE.U32 R22, R0, 0x4, R22 ;  /* 0x0000000400167825 */ /* 0x001fe200078e0016 */
[----:B----4-:R-:W-:Y:S02]  /*0bf0*/  IADD3 R3, PT, PT, R26, R3, R27 ;  /* 0x000000031a037210 */ /* 0x010fe40007ffe01b */
[----:B--2---:R-:W-:-:S04]  /*0c00*/  IADD3 R6, PT, PT, R8, R6, R7 ;  /* 0x0000000608067210 */ /* 0x004fc80007ffe007 */
[----:B---3--:R-:W-:-:S05]  /*0c10*/  IADD3 R2, PT, PT, -R6, R3, R2 ;  /* 0x0000000306027210 */ /* 0x008fca0007ffe102 */
[----:B-----5:R-:W-:-:S05]  /*0c20*/  IMAD.IADD R9, R2, 0x1, R9 ;  /* 0x0000000102097824 */ /* 0x020fca00078e0209 */
[----:B------:R0:W-:Y:S01]  /*0c30*/  STG.E desc[UR4][R22.64], R9 ;  /* 0x0000000916007986 */ /* 0x0001e2000c101904 */
[----:B------:R-:W-:Y:S05]  /*0c40*/  BRA `(.L_x_1) ;  /* 0x00000020007c7947 */ /* 0x000fea0003800000 */
.L_x_5:
[C---:B------:R-:W-:Y:S01]  /*0c50*/  VIMNMX R2, PT, PT, R5.reuse, R28, PT ;  /* 0x0000001c05027248 */ /* 0x040fe20003fe0100 */
[----:B------:R-:W0:Y:S01]  /*0c60*/  LDC.64 R8, c[0x0][0x380] ;  /* 0x0000e000ff087b82 */ /* 0x000e220000000a00 */
[----:B------:R-:W-:Y:S02]  /*0c70*/  VIADD R19, R5, 0xffffffff ;  /* 0xffffffff05137836 */ /* 0x000fe40000000000 */
[----:B------:R-:W-:-:S13]  /*0c80*/  ISETP.GE.AND P6, PT, R2, 0x1, PT ;  /* 0x000000010200780c */ /* 0x000fda0003fc6270 */
[----:B------:R-:W-:Y:S02]  /*0c90*/  @P6 R2UR UR4, R12 ;  /* 0x000000000c0462ca */ /* 0x000fe400000e0000 */
[----:B------:R-:W-:Y:S01]  /*0ca0*/  @P6 R2UR UR5, R13 ;  /* 0x000000000d0562ca */ /* 0x000fe200000e0000 */
[----:B0-----:R-:W-:-:S12]  /*0cb0*/  IMAD.WIDE.U32 R18, R19, 0x8, R8 ;  /* 0x0000000813127825 */ /* 0x001fd800078e0008 */
[----:B------:R-:W5:Y:S01]  /*0cc0*/  @P6 LDG.E.64 R2, desc[UR4][R18.64] ;  /* 0x0000000412026981 */ /* 0x000f62000c1e1b00 */
[----:B---3--:R-:W-:Y:S01]  /*0cd0*/  LEA.HI R4, R4, R4, RZ, 0x1 ;  /* 0x0000000404047211 */ /* 0x008fe200078f08ff */
[C---:B--2-4-:R-:W-:Y:S02]  /*0ce0*/  IMAD.IADD R14, R28.reuse, 0x1, R17 ;  /* 0x000000011c0e7824 */ /* 0x054fe400078e0211 */
[----:B------:R-:W-:Y:S01]  /*0cf0*/  @P6 VIADD R11, R28, 0xffffffff ;  /* 0xffffffff1c0b6836 */ /* 0x000fe20000000000 */
[----:B------:R-:W-:Y:S01]  /*0d00*/  SHF.R.S32.HI R4, RZ, 0x1, R4 ;  /* 0x00000001ff047819 */ /* 0x000fe20000011404 */
[----:B------:R-:W-:Y:S01]  /*0d10*/  IMAD.MOV.U32 R15, RZ, RZ, RZ ;  /* 0x000000ffff0f7224 */ /* 0x000fe200078e00ff */
[----:B------:R-:W-:-:S03]  /*0d20*/  VIMNMX R6, PT, PT, R5, R14, PT ;  /* 0x0000000e05067248 */ /* 0x000fc60003fe0100 */
[----:B------:R-:W-:Y:S01]  /*0d30*/  IMAD.IADD R7, R5, 0x1, R4 ;  /* 0x0000000105077824 */ /* 0x000fe200078e0204 */
[----:B------:R-:W-:-:S03]  /*0d40*/  ISETP.GE.AND P0, PT, R6, 0x1, PT ;  /* 0x000000010600780c */ /* 0x000fc60003f06270 */
[----:B------:R-:W-:Y:S01]  /*0d50*/  VIADD R21, R7, 0xffffffff ;  /* 0xffffffff07157836 */ /* 0x000fe20000000000 */
[-C--:B------:R-:W-:Y:S02]  /*0d60*/  VIMNMX R5, PT, PT, R28, R7.reuse, PT ;  /* 0x000000071c057248 */ /* 0x080fe40003fe0100 */
[----:B------:R-:W-:Y:S01]  /*0d70*/  VIMNMX R6, PT, PT, R14, R7, PT ;  /* 0x000000070e067248 */ /* 0x000fe20003fe0100 */
[----:B------:R-:W-:Y:S01]  /*0d80*/  IMAD.WIDE.U32 R20, R21, 0x8, R8 ;  /* 0x0000000815147825 */ /* 0x000fe200078e0008 */
[C---:B------:R-:W-:Y:S02]  /*0d90*/  ISETP.GE.AND P1, PT, R5.reuse, 0x1, PT ;  /* 0x000000010500780c */ /* 0x040fe40003f26270 */
[----:B------:R-:W-:Y:S01]  /*0da0*/  ISETP.GT.AND P2, PT, R5, RZ, PT ;  /* 0x000000ff0500720c */ /* 0x000fe20003f44270 */
[----:B------:R-:W-:Y:S01]  /*0db0*/  IMAD.IADD R5, R4, 0x1, R7 ;  /* 0x0000000104057824 */ /* 0x000fe200078e0207 */
[----:B------:R-:W-:Y:S02]  /*0dc0*/  ISETP.GE.AND P3, PT, R6, 0x1, PT ;  /* 0x000000010600780c */ /* 0x000fe40003f66270 */
[----:B------:R-:W-:-:S02]  /*0dd0*/  @P0 R2UR UR8, R12 ;  /* 0x000000000c0802ca */ /* 0x000fc400000e0000 */
[----:B------:R-:W-:Y:S02]  /*0de0*/  @P0 R2UR UR9, R13 ;  /* 0x000000000d0902ca */ /* 0x000fe400000e0000 */
[----:B------:R-:W-:-:S03]  /*0df0*/  ISETP.GT.AND P4, PT, R6, RZ, PT ;  /* 0x000000ff0600720c */ /* 0x000fc60003f84270 */
[C---:B------:R-:W-:Y:S02]  /*0e00*/  @P1 R2UR UR6, R12.reuse ;  /* 0x000000000c0612ca */ /* 0x040fe400000e0000 */
[C---:B------:R-:W-:Y:S02]  /*0e10*/  @P1 R2UR UR7, R13.reuse ;  /* 0x000000000d0712ca */ /* 0x040fe400000e0000 */
[C---:B------:R-:W-:Y:S02]  /*0e20*/  @P2 R2UR UR10, R12.reuse ;  /* 0x000000000c0a22ca */ /* 0x040fe400000e0000 */
[----:B------:R-:W-:Y:S02]  /*0e30*/  @P2 R2UR UR11, R13 ;  /* 0x000000000d0b22ca */ /* 0x000fe400000e0000 */
[----:B------:R-:W2:Y:S07]  /*0e40*/  @P0 LDG.E.64 R18, desc[UR8][R18.64] ;  /* 0x0000000812120981 */ /* 0x000eae000c1e1b00 */
[----:B------:R-:W3:Y:S01]  /*0e50*/  @P1 LDG.E.64 R16, desc[UR6][R20.64] ;  /* 0x0000000614101981 */ /* 0x000ee2000c1e1b00 */
[----:B------:R-:W-:-:S02]  /*0e60*/  @P4 R2UR UR8, R12 ;  /* 0x000000000c0842ca */ /* 0x000fc400000e0000 */
[----:B------:R-:W-:Y:S01]  /*0e70*/  @P4 R2UR UR9, R13 ;  /* 0x000000000d0942ca */ /* 0x000fe200000e0000 */
[----:B------:R-:W4:Y:S01]  /*0e80*/  @P2 LDG.E.64 R6, desc[UR10][R20.64] ;  /* 0x0000000a14062981 */ /* 0x000f22000c1e1b00 */
[----:B------:R-:W-:-:S04]  /*0e90*/  VIADD R25, R5, 0xffffffff ;  /* 0xffffffff05197836 */ /* 0x000fc80000000000 */
[----:B------:R-:W-:-:S04]  /*0ea0*/  IMAD.WIDE.U32 R24, R25, 0x8, R8 ;  /* 0x0000000819187825 */ /* 0x000fc800078e0008 */
[----:B-----5:R-:W-:Y:S01]  /*0eb0*/  @P6 IMAD.WIDE.U32 R10, R11, 0x4, R2 ;  /* 0x000000040b0a6825 */ /* 0x020fe200078e0002 */
[----:B------:R-:W-:-:S04]  /*0ec0*/  VIMNMX R2, PT, PT, R28, R5, PT ;  /* 0x000000051c027248 */ /* 0x000fc80003fe0100 */
[----:B------:R-:W-:Y:S01]  /*0ed0*/  ISETP.GE.AND P5, PT, R2, 0x1, PT ;  /* 0x000000010200780c */ /* 0x000fe20003fa6270 */
[----:B------:R-:W5:Y:S01]  /*0ee0*/  @P6 LDG.E R15, desc[UR4][R10.64] ;  /* 0x000000040a0f6981 */ /* 0x000f62000c1e1900 */
[----:B------:R-:W-:-:S04]  /*0ef0*/  VIMNMX R2, PT, PT, R14, R5, PT ;  /* 0x000000050e027248 */ /* 0x000fc80003fe0100 */
[----:B------:R-:W-:Y:S02]  /*0f00*/  ISETP.GE.AND P6, PT, R2, 0x1, PT ;  /* 0x000000010200780c */ /* 0x000fe40003fc6270 */
[----:B------:R-:W-:Y:S01]  /*0f10*/  @P3 R2UR UR4, R12 ;  /* 0x000000000c0432ca */ /* 0x000fe200000e0000 */
[----:B------:R-:W5:Y:S01]  /*0f20*/  @P4 LDG.E.64 R2, desc[UR8][R20.64] ;  /* 0x0000000814024981 */ /* 0x000f62000c1e1b00 */
[----:B------:R-:W-:-:S03]  /*0f30*/  @P3 R2UR UR5, R13 ;  /* 0x000000000d0532ca */ /* 0x000fc600000e0000 */
[----:B------:R-:W-:Y:S02]  /*0f40*/  @P5 R2UR UR6, R12 ;  /* 0x000000000c0652ca */ /* 0x000fe400000e0000 */
[----:B------:R-:W-:-:S04]  /*0f50*/  @P5 R2UR UR7, R13 ;  /* 0x000000000d0752ca */ /* 0x000fc800000e0000 */
[C---:B------:R-:W-:Y:S02]  /*0f60*/  @P6 R2UR UR10, R12.reuse ;  /* 0x000000000c0a62ca */ /* 0x040fe400000e0000 */
[----:B------:R-:W-:Y:S02]  /*0f70*/  @P6 R2UR UR11, R13 ;  /* 0x000000000d0b62ca */ /* 0x000fe400000e0000 */
[----:B------:R0:W5:Y:S05]  /*0f80*/  @P3 LDG.E.64 R4, desc[UR4][R20.64] ;  /* 0x0000000414043981 */ /* 0x00016a000c1e1b00 */
[----:B------:R-:W5:Y:S06]  /*0f90*/  @P5 LDG.E.64 R10, desc[UR6][R24.64] ;  /* 0x00000006180a5981 */ /* 0x000f6c000c1e1b00 */
[----:B------:R-:W5:Y:S01]  /*0fa0*/  @P6 LDG.E.64 R8, desc[UR10][R24.64] ;  /* 0x0000000a18086981 */ /* 0x000f62000c1e1b00 */
[----:B------:R-:W-:-:S02]  /*0fb0*/  @P1 R2UR UR4, R12 ;  /* 0x000000000c0412ca */ /* 0x000fc400000e0000 */
[C---:B------:R-:W-:Y:S01]  /*0fc0*/  @P1 R2UR UR5, R13.reuse ;  /* 0x000000000d0512ca */ /* 0x040fe200000e0000 */
[----:B------:R-:W-:Y:S01]  /*0fd0*/  @P1 VIADD R23, R28, 0xffffffff ;  /* 0xffffffff1c171836 */ /* 0x000fe20000000000 */
[C---:B------:R-:W-:Y:S02]  /*0fe0*/  @P0 R2UR UR6, R12.reuse ;  /* 0x000000000c0602ca */ /* 0x040fe400000e0000 */
[----:B------:R-:W-:Y:S01]  /*0ff0*/  @P0 R2UR UR7, R13 ;  /* 0x000000000d0702ca */ /* 0x000fe200000e0000 */
[----:B---3--:R-:W-:Y:S01]  /*1000*/  @P1 IMAD.WIDE.U32 R22, R23, 0x4, R16 ;  /* 0x0000000417161825 */ /* 0x008fe200078e0010 */
[----:B------:R-:W-:Y:S02]  /*1010*/  CS2R R16, SRZ ;  /* 0x0000000000107805 */ /* 0x000fe4000001ff00 */
[----:B------:R-:W-:Y:S01]  /*1020*/  @P2 R2UR UR8, R12 ;  /* 0x000000000c0822ca */ /* 0x000fe200000e0000 */
[----:B------:R-:W-:Y:S01]  /*1030*/  @P0 VIADD R27, R14, 0xffffffff ;  /* 0xffffffff0e1b0836 */ /* 0x000fe20000000000 */
[----:B------:R-:W-:Y:S01]  /*1040*/  @P2 R2UR UR9, R13 ;  /* 0x000000000d0922ca */ /* 0x000fe200000e0000 */
[----:B0-----:R-:W-:-:S02]  /*1050*/  @P2 VIADD R21, R28, 0xffffffff ;  /* 0xffffffff1c152836 */ /* 0x001fc40000000000 */
[----:B--2---:R-:W-:Y:S01]  /*1060*/  @P0 IMAD.WIDE.U32 R18, R27, 0x4, R18 ;  /* 0x000000041b120825 */ /* 0x004fe200078e0012 */
[----:B------:R0:W2:Y:S01]  /*1070*/  @P1 LDG.E R17, desc[UR4][R22.64] ;  /* 0x0000000416111981 */ /* 0x0000a2000c1e1900 */
[C---:B------:R-:W-:Y:S02]  /*1080*/  @P3 R2UR UR4, R12.reuse ;  /* 0x000000000c0432ca */ /* 0x040fe400000e0000 */
[----:B------:R-:W-:Y:S01]  /*1090*/  @P3 R2UR UR5, R13 ;  /* 0x000000000d0532ca */ /* 0x000fe200000e0000 */
[----:B----4-:R-:W-:Y:S01]  /*10a0*/  @P2 IMAD.WIDE.U32 R20, R21, 0x4, R6 ;  /* 0x0000000415142825 */ /* 0x010fe200078e0006 */
[----:B------:R1:W2:Y:S01]  /*10b0*/  @P0 LDG.E R16, desc[UR6][R18.64] ;  /* 0x0000000612100981 */ /* 0x0002a2000c1e1900 */
[----:B------:R-:W-:Y:S02]  /*10c0*/  @P4 R2UR UR10, R12 ;  /* 0x000000000c0a42ca */ /* 0x000fe400000e0000 */
[----:B------:R-:W-:Y:S01]  /*10d0*/  IMAD.MOV.U32 R6, RZ, RZ, RZ ;  /* 0x000000ffff067224 */ /* 0x000fe200078e00ff */
[----:B------:R-:W-:Y:S01]  /*10e0*/  @P4 R2UR UR11, R13 ;  /* 0x000000000d0b42ca */ /* 0x000fe200000e0000 */
[----:B------:R-:W-:Y:S01]  /*10f0*/  @P3 VIADD R7, R14, 0xffffffff ;  /* 0xffffffff0e073836 */ /* 0x000fe20000000000 */
[----:B------:R-:W-:-:S02]  /*1100*/  @P5 R2UR UR6, R12 ;  /* 0x000000000c0652ca */ /* 0x000fc400000e0000 */
[C---:B------:R-:W-:Y:S01]  /*1110*/  @P5 R2UR UR7, R13.reuse ;  /* 0x000000000d0752ca */ /* 0x040fe200000e0000 */
[----:B0-----:R-:W-:Y:S01]  /*1120*/  IMAD.MOV.U32 R22, RZ, RZ, RZ ;  /* 0x000000ffff167224 */ /* 0x001fe200078e00ff */
[----:B------:R0:W2:Y:S01]  /*1130*/  @P2 LDG.E R6, desc[UR8][R20.64] ;  /* 0x0000000814062981 */ /* 0x0000a2000c1e1900 */
[----:B------:R-:W-:Y:S01]  /*1140*/  @P4 VIADD R25, R14, 0xffffffff ;  /* 0xffffffff0e194836 */ /* 0x000fe20000000000 */
[----:B------:R-:W-:Y:S01]  /*1150*/  @P6 R2UR UR8, R12 ;  /* 0x000000000c0862ca */ /* 0x000fe200000e0000 */
[----:B-1----:R-:W-:Y:S01]  /*1160*/  @P5 VIADD R19, R28, 0xffffffff ;  /* 0xffffffff1c135836 */ /* 0x002fe20000000000 */
[----:B------:R-:W-:Y:S01]  /*1170*/  @P6 R2UR UR9, R13 ;  /* 0x000000000d0962ca */ /* 0x000fe200000e0000 */
[----:B------:R-:W-:Y:S02]  /*1180*/  @P6 VIADD R23, R14, 0xffffffff ;  /* 0xffffffff0e176836 */ /* 0x000fe40000000000 */
[----:B------:R-:W-:Y:S02]  /*1190*/  IMAD.MOV.U32 R14, RZ, RZ, RZ ;  /* 0x000000ffff0e7224 */ /* 0x000fe400078e00ff */
[----:B0-----:R-:W-:-:S02]  /*11a0*/  IMAD.MOV.U32 R20, RZ, RZ, RZ ;  /* 0x000000ffff147224 */ /* 0x001fc400078e00ff */
[----:B-----5:R-:W-:-:S04]  /*11b0*/  @P4 IMAD.WIDE.U32 R2, R25, 0x4, R2 ;  /* 0x0000000419024825 */ /* 0x020fc800078e0002 */
[----:B------:R-:W-:-:S04]  /*11c0*/  @P3 IMAD.WIDE.U32 R4, R7, 0x4, R4 ;  /* 0x0000000407043825 */ /* 0x000fc800078e0004 */
[----:B------:R-:W-:Y:S01]  /*11d0*/  IMAD.MOV.U32 R7, RZ, RZ, RZ ;  /* 0x000000ffff077224 */ /* 0x000fe200078e00ff */
[----:B------:R-:W3:Y:S01]  /*11e0*/  @P3 LDG.E R22, desc[UR4][R4.64] ;  /* 0x0000000404163981 */ /* 0x000ee2000c1e1900 */
[----:B------:R-:W-:Y:S02]  /*11f0*/  @P5 IMAD.WIDE.U32 R10, R19, 0x4, R10 ;  /* 0x00000004130a5825 */ /* 0x000fe400078e000a */
[----:B------:R-:W0:Y:S02]  /*1200*/  LDC.64 R18, c[0x0][0x3a0] ;  /* 0x0000e800ff127b82 */ /* 0x000e240000000a00 */
[----:B------:R-:W4:Y:S01]  /*1210*/  @P4 LDG.E R7, desc[UR10][R2.64] ;  /* 0x0000000a02074981 */ /* 0x000f22000c1e1900 */
[----:B------:R-:W-:-:S03]  /*1220*/  @P6 IMAD.WIDE.U32 R8, R23, 0x4, R8 ;  /* 0x0000000417086825 */ /* 0x000fc600078e0008 */
[----:B------:R-:W4:Y:S04]  /*1230*/  @P5 LDG.E R14, desc[UR6][R10.64] ;  /* 0x000000060a0e5981 */ /* 0x000f28000c1e1900 */
[----:B------:R-:W5:Y:S01]  /*1240*/  @P6 LDG.E R20, desc[UR8][R8.64] ;  /* 0x0000000808146981 */ /* 0x000f62000c1e1900 */
[----:B------:R-:W-:Y:S02]  /*1250*/  R2UR UR4, R12 ;  /* 0x000000000c0472ca */ /* 0x000fe400000e0000 */
[----:B------:R-:W-:Y:S02]  /*1260*/  R2UR UR5, R13 ;  /* 0x000000000d0572ca */ /* 0x000fe400000e0000 */
[----:B--2---:R-:W-:Y:S01]  /*1270*/  IADD3 R6, PT, PT, R6, R17, R16 ;  /* 0x0000001106067210 */ /* 0x004fe20007ffe010 */
[----:B0-----:R-:W-:-:S03]  /*1280*/  IMAD.WIDE.U32 R18, R0, 0x4, R18 ;  /* 0x0000000400127825 */ /* 0x001fc600078e0012 */
[----:B---3--:R-:W-:-:S04]  /*1290*/  IADD3 R6, PT, PT, -R6, R15, R22 ;  /* 0x0000000f06067210 */ /* 0x008fc80007ffe116 */
[----:B----4-:R-:W-:-:S05]  /*12a0*/  IADD3 R7, PT, PT, R7, R6, R14 ;  /* 0x0000000607077210 */ /* 0x010fca0007ffe00e */
[----:B-----5:R-:W-:-:S05]  /*12b0*/  IMAD.IADD R7, R7, 0x1, -R20 ;  /* 0x0000000107077824 */ /* 0x020fca00078e0a14 */
[----:B------:R1:W-:Y:S01]  /*12c0*/  STG.E desc[UR4][R18.64], R7 ;  /* 0x0000000712007986 */ /* 0x0003e2000c101904 */
[----:B------:R-:W-:Y:S05]  /*12d0*/  BRA `(.L_x_1) ;  /* 0x0000001800d87947 */ /* 0x000fea0003800000 */
.L_x_2:
[----:B------:R-:W-:-:S05]  /*12e0*/  IMAD.MOV.U32 R3, RZ, RZ, -0x3 ;  /* 0xfffffffdff037424 */ /* 0x000fca00078e00ff */
[----:B------:R-:W-:-:S05]  /*12f0*/  VIADDMNMX.U32 R6, R6, R3, 0x3, PT ;  /* 0x0000000306067446 */ /* 0x000fca0003800003 */
[----:B------:R-:W-:-:S04]  /*1300*/  IMAD.SHL.U32 R6, R6, 0x4, RZ ;  /* 0x0000000406067824 */ /* 0x000fc800078e00ff */
[----:B------:R-:W0:Y:S02]  /*1310*/  LDC R2, c[0x2][R6+0xc] ;  /* 0x0080030006027b82 */ /* 0x000e240000000800 */
[----:B0-----:R-:W-:-:S04]  /*1320*/  SHF.R.S32.HI R3, RZ, 0x1f, R2 ;  /* 0x0000001fff037819 */ /* 0x001fc80000011402 */
.L_x_8:
[----:B------:R-:W-:Y:S05]  /*1330*/  BRX R2 -0x1340                           (*"BRANCH_TARGETS .L_x_9,.L_x_10,.L_x_11,.L_x_1"*) ;  /* 0xffffffec02307949 */ /* 0x000fea000383ffff */
.L_x_11:
[----:B---3--:R-:W-:Y:S01]  /*1340*/  LEA.HI R4, R4, R4, RZ, 0x1 ;  /* 0x0000000404047211 */ /* 0x008fe200078f08ff */
[----:B------:R-:W2:Y:S03]  /*1350*/  LDC.64 R18, c[0x0][0x380] ;  /* 0x0000e000ff127b82 */ /* 0x000ea60000000a00 */
[----:B------:R-:W-:-:S05]  /*1360*/  SHF.R.S32.HI R4, RZ, 0x1, R4 ;  /* 0x00000001ff047819 */ /* 0x000fca0000011404 */
[----:B------:R-:W-:-:S04]  /*1370*/  IMAD.IADD R21, R5, 0x1, R4 ;  /* 0x0000000105157824 */ /* 0x000fc800078e0204 */
[----:B------:R-:W-:Y:S01]  /*1380*/  VIADD R15, R21, 0xffffffff ;  /* 0xffffffff150f7836 */ /* 0x000fe20000000000 */
[----:B------:R-:W-:-:S04]  /*1390*/  VIMNMX R2, PT, PT, R28, R21, PT ;  /* 0x000000151c027248 */ /* 0x000fc80003fe0100 */
[C---:B------:R-:W-:Y:S02]  /*13a0*/  ISETP.GE.AND P2, PT, R2.reuse, 0x1, PT ;  /* 0x000000010200780c */ /* 0x040fe40003f46270 */
[----:B------:R-:W-:Y:S01]  /*13b0*/  ISETP.GT.AND P1, PT, R2, RZ, PT ;  /* 0x000000ff0200720c */ /* 0x000fe20003f24270 */
[----:B--2---:R-:W-:-:S10]  /*13c0*/  IMAD.WIDE.U32 R14, R15, 0x8, R18 ;  /* 0x000000080f0e7825 */ /* 0x004fd400078e0012 */
[C---:B------:R-:W-:Y:S02]  /*13d0*/  @P2 R2UR UR4, R12.reuse ;  /* 0x000000000c0422ca */ /* 0x040fe400000e0000 */
[C---:B------:R-:W-:Y:S02]  /*13e0*/  @P2 R2UR UR5, R13.reuse ;  /* 0x000000000d0522ca */ /* 0x040fe400000e0000 */
[----:B------:R-:W-:Y:S02]  /*13f0*/  @P1 R2UR UR6, R12 ;  /* 0x000000000c0612ca */ /* 0x000fe400000e0000 */
[----:B------:R-:W-:-:S09]  /*1400*/  @P1 R2UR UR7, R13 ;  /* 0x000000000d0712ca */ /* 0x000fd200000e0000 */
[----:B------:R-:W2:Y:S04]  /*1410*/  @P2 LDG.E.64 R24, desc[UR4][R14.64] ;  /* 0x000000040e182981 */ /* 0x000ea8000c1e1b00 */
[----:B------:R-:W3:Y:S01]  /*1420*/  @P1 LDG.E.64 R10, desc[UR6][R14.64] ;  /* 0x000000060e0a1981 */ /* 0x000ee2000c1e1b00 */
[C---:B------:R-:W-:Y:S01]  /*1430*/  VIMNMX R2, PT, PT, R5.reuse, R28, PT ;  /* 0x0000001c05027248 */ /* 0x040fe20003fe0100 */
[----:B------:R-:W-:Y:S02]  /*1440*/  IMAD.IADD R20, R4, 0x1, R21 ;  /* 0x0000000104147824 */ /* 0x000fe400078e0215 */
[----:B------:R-:W-:Y:S01]  /*1450*/  VIADD R9, R5, 0xffffffff ;  /* 0xffffffff05097836 */ /* 0x000fe20000000000 */
[----:B------:R-:W-:Y:S02]  /*1460*/  ISETP.GE.AND P3, PT, R2, 0x1, PT ;  /* 0x000000010200780c */ /* 0x000fe40003f66270 */
[----:B------:R-:W-:Y:S01]  /*1470*/  VIMNMX R2, PT, PT, R28, R20, PT ;  /* 0x000000141c027248 */ /* 0x000fe20003fe0100 */
[----:B------:R-:W-:Y:S01]  /*1480*/  IMAD.WIDE.U32 R8, R9, 0x8, R18 ;  /* 0x0000000809087825 */ /* 0x000fe200078e0012 */
[----:B----4-:R-:W-:-:S02]  /*1490*/  LEA.HI R17, R17, R17, RZ, 0x1 ;  /* 0x0000001111117211 */ /* 0x010fc400078f08ff */
[----:B------:R-:W-:Y:S02]  /*14a0*/  ISETP.GE.AND P4, PT, R2, 0x1, PT ;  /* 0x000000010200780c */ /* 0x000fe40003f86270 */
[----:B------:R-:W-:-:S05]  /*14b0*/  SHF.R.S32.HI R17, RZ, 0x1, R17 ;  /* 0x00000001ff117819 */ /* 0x000fca0000011411 */
[----:B------:R-:W-:Y:S02]  /*14c0*/  @P3 R2UR UR4, R12 ;  /* 0x000000000c0432ca */ /* 0x000fe400000e0000 */
[----:B------:R-:W-:Y:S01]  /*14d0*/  @P3 R2UR UR5, R13 ;  /* 0x000000000d0532ca */ /* 0x000fe200000e0000 */
[----:B------:R-:W-:Y:S02]  /*14e0*/  VIADD R3, R20, 0xffffffff ;  /* 0xffffffff14037836 */ /* 0x000fe40000000000 */
[----:B------:R-:W-:Y:S02]  /*14f0*/  IMAD.IADD R2, R28, 0x1, R17 ;  /* 0x000000011c027824 */ /* 0x000fe400078e0211 */
[----:B------:R-:W-:-:S03]  /*1500*/  IMAD.WIDE.U32 R18, R3, 0x8, R18 ;  /* 0x0000000803127825 */ /* 0x000fc600078e0012 */
[----:B------:R-:W-:-:S05]  /*1510*/  VIMNMX R3, PT, PT, R5, R2, PT ;  /* 0x0000000205037248 */ /* 0x000fca0003fe0100 */
[----:B------:R-:W4:Y:S01]  /*1520*/  @P3 LDG.E.64 R6, desc[UR4][R8.64] ;  /* 0x0000000408063981 */ /* 0x000f22000c1e1b00 */
[----:B------:R-:W-:Y:S02]  /*1530*/  @P4 R2UR UR4, R12 ;  /* 0x000000000c0442ca */ /* 0x000fe400000e0000 */
[----:B------:R-:W-:Y:S02]  /*1540*/  @P4 R2UR UR5, R13 ;  /* 0x000000000d0542ca */ /* 0x000fe400000e0000 */
[C---:B------:R-:W-:Y:S02]  /*1550*/  ISETP.GE.AND P5, PT, R3.reuse, 0x1, PT ;  /* 0x000000010300780c */ /* 0x040fe40003fa6270 */
[----:B------:R-:W-:Y:S01]  /*1560*/  ISETP.GT.AND P6, PT, R3, RZ, PT ;  /* 0x000000ff0300720c */ /* 0x000fe20003fc4270 */
[----:B------:R-:W-:-:S08]  /*1570*/  IMAD.IADD R3, R17, 0x1, R2 ;  /* 0x0000000111037824 */ /* 0x000fd000078e0202 */
[----:B------:R-:W5:Y:S01]  /*1580*/  @P4 LDG.E.64 R22, desc[UR4][R18.64] ;  /* 0x0000000412164981 */ /* 0x000f62000c1e1b00 */
[----:B------:R-:W-:Y:S01]  /*1590*/  VIMNMX R5, PT, PT, R5, R3, PT ;  /* 0x0000000305057248 */ /* 0x000fe20003fe0100 */
[----:B------:R-:W-:Y:S01]  /*15a0*/  @P1 VIADD R27, R28, 0xffffffff ;  /* 0xffffffff1c1b1836 */ /* 0x000fe20000000000 */
[C---:B------:R-:W-:Y:S02]  /*15b0*/  @P5 R2UR UR6, R12.reuse ;  /* 0x000000000c0652ca */ /* 0x040fe400000e0000 */
[C---:B------:R-:W-:Y:S02]  /*15c0*/  @P5 R2UR UR7, R13.reuse ;  /* 0x000000000d0752ca */ /* 0x040fe400000e0000 */
[----:B------:R-:W-:Y:S02]  /*15d0*/  @P6 R2UR UR10, R12 ;  /* 0x000000000c0a62ca */ /* 0x000fe400000e0000 */
[----:B------:R-:W-:Y:S02]  /*15e0*/  @P6 R2UR UR11, R13 ;  /* 0x000000000d0b62ca */ /* 0x000fe400000e0000 */
[----:B------:R-:W-:Y:S01]  /*15f0*/  ISETP.GE.AND P0, PT, R5, 0x1, PT ;  /* 0x000000010500780c */ /* 0x000fe20003f06270 */
[----:B------:R-:W-:Y:S01]  /*1600*/  @P2 VIADD R5, R28, 0xffffffff ;  /* 0xffffffff1c052836 */ /* 0x000fe20000000000 */
[----:B------:R-:W-:-:S02]  /*1610*/  @P1 R2UR UR8, R12 ;  /* 0x000000000c0812ca */ /* 0x000fc400000e0000 */
[C---:B------:R-:W-:Y:S02]  /*1620*/  @P1 R2UR UR9, R13.reuse ;  /* 0x000000000d0912ca */ /* 0x040fe400000e0000 */
[----:B------:R-:W-:Y:S01]  /*1630*/  VIMNMX R29, PT, PT, R2, R21, PT ;  /* 0x00000015021d7248 */ /* 0x000fe20003fe0100 */
[----:B------:R-:W5:Y:S01]  /*1640*/  @P5 LDG.E.64 R16, desc[UR6][R8.64] ;  /* 0x0000000608105981 */ /* 0x000f62000c1e1b00 */
[----:B------:R-:W-:Y:S02]  /*1650*/  @P2 R2UR UR4, R12 ;  /* 0x000000000c0422ca */ /* 0x000fe400000e0000 */
[----:B------:R-:W-:-:S03]  /*1660*/  @P2 R2UR UR5, R13 ;  /* 0x000000000d0522ca */ /* 0x000fc600000e0000 */
[----:B------:R-:W-:Y:S02]  /*1670*/  @P0 R2UR UR6, R12 ;  /* 0x000000000c0602ca */ /* 0x000fe400000e0000 */
[----:B------:R-:W-:Y:S01]  /*1680*/  @P0 R2UR UR7, R13 ;  /* 0x000000000d0702ca */ /* 0x000fe200000e0000 */
[----:B--2---:R-:W-:Y:S01]  /*1690*/  @P2 IMAD.WIDE.U32 R24, R5, 0x4, R24 ;  /* 0x0000000405182825 */ /* 0x004fe200078e0018 */
[----:B------:R-:W-:-:S03]  /*16a0*/  CS2R R4, SRZ ;  /* 0x0000000000047805 */ /* 0x000fc6000001ff00 */
[----:B---3--:R-:W-:Y:S02]  /*16b0*/  @P1 IMAD.WIDE.U32 R10, R27, 0x4, R10 ;  /* 0x000000041b0a1825 */ /* 0x008fe400078e000a */
[----:B------:R-:W2:Y:S04]  /*16c0*/  @P6 LDG.E.64 R26, desc[UR10][R8.64] ;  /* 0x0000000a081a6981 */ /* 0x000ea8000c1e1b00 */
[----:B------:R-:W3:Y:S01]  /*16d0*/  @P1 LDG.E R5, desc[UR8][R10.64] ;  /* 0x000000080a051981 */ /* 0x000ee2000c1e1900 */
[----:B------:R-:W-:-:S03]  /*16e0*/  ISETP.GE.AND P1, PT, R29, 0x1, PT ;  /* 0x000000011d00780c */ /* 0x000fc60003f26270 */
[----:B------:R-:W3:Y:S04]  /*16f0*/  @P2 LDG.E R4, desc[UR4][R24.64] ;  /* 0x0000000418042981 */ /* 0x000ee8000c1e1900 */
[----:B------:R4:W3:Y:S06]  /*1700*/  @P0 LDG.E.64 R24, desc[UR6][R8.64] ;  /* 0x0000000608180981 */ /* 0x0008ec000c1e1b00 */
[----:B------:R-:W-:-:S02]  /*1710*/  @P1 R2UR UR6, R12 ;  /* 0x000000000c0612ca */ /* 0x000fc400000e0000 */
[----:B------:R-:W-:-:S13]  /*1720*/  @P1 R2UR UR7, R13 ;  /* 0x000000000d0712ca */ /* 0x000fda00000e0000 */
[----:B------:R-:W3:Y:S01]  /*1730*/  @P1 LDG.E.64 R10, desc[UR6][R14.64] ;  /* 0x000000060e0a1981 */ /* 0x000ee2000c1e1b00 */
[----:B------:R-:W-:Y:S02]  /*1740*/  @P3 R2UR UR4, R12 ;  /* 0x000000000c0432ca */ /* 0x000fe400000e0000 */
[----:B------:R-:W-:Y:S02]  /*1750*/  @P3 R2UR UR5, R13 ;  /* 0x000000000d0532ca */ /* 0x000fe400000e0000 */
[----:B------:R-:W-:Y:S01]  /*1760*/  ISETP.GT.AND P2, PT, R29, RZ, PT ;  /* 0x000000ff1d00720c */ /* 0x000fe20003f44270 */
[----:B------:R-:W-:-:S04]  /*1770*/  @P3 VIADD R29, R28, 0xffffffff ;  /* 0xffffffff1c1d3836 */ /* 0x000fc80000000000 */
[----:B----4-:R-:W-:-:S04]  /*1780*/  @P3 IMAD.WIDE.U32 R8, R29, 0x4, R6 ;  /* 0x000000041d083825 */ /* 0x010fc800078e0006 */
[----:B------:R-:W-:Y:S02]  /*1790*/  IMAD.MOV.U32 R6, RZ, RZ, RZ ;  /* 0x000000ffff067224 */ /* 0x000fe400078e00ff */
[----:B------:R-:W-:-:S04]  /*17a0*/  @P4 VIADD R7, R28, 0xffffffff ;  /* 0xffffffff1c074836 */ /* 0x000fc80000000000 */
[----:B------:R0:W4:Y:S01]  /*17b0*/  @P3 LDG.E R6, desc[UR4][R8.64] ;  /* 0x0000000408063981 */ /* 0x000122000c1e1900 */
[----:B------:R-:W-:Y:S02]  /*17c0*/  @P4 R2UR UR4, R12 ;  /* 0x000000000c0442ca */ /* 0x000fe400000e0000 */
[----:B------:R-:W-:Y:S01]  /*17d0*/  @P4 R2UR UR5, R13 ;  /* 0x000000000d0542ca */ /* 0x000fe200000e0000 */
[----:B-----5:R-:W-:-:S04]  /*17e0*/  @P4 IMAD.WIDE.U32 R22, R7, 0x4, R22 ;  /* 0x0000000407164825 */ /* 0x020fc800078e0016 */
[----:B------:R-:W-:Y:S02]  /*17f0*/  IMAD.MOV.U32 R7, RZ, RZ, RZ ;  /* 0x000000ffff077224 */ /* 0x000fe400078e00ff */
[----:B0-----:R-:W-:-:S06]  /*1800*/  @P5 VIADD R9, R2, 0xffffffff ;  /* 0xffffffff02095836 */ /* 0x001fcc0000000000 */
[----:B------:R0:W5:Y:S01]  /*1810*/  @P4 LDG.E R7, desc[UR4][R22.64] ;  /* 0x0000000416074981 */ /* 0x000162000c1e1900 */
[----:B------:R-:W-:Y:S02]  /*1820*/  @P5 R2UR UR4, R12 ;  /* 0x000000000c0452ca */ /* 0x000fe400000e0000 */
[----:B------:R-:W-:Y:S01]  /*1830*/  @P5 R2UR UR5, R13 ;  /* 0x000000000d0552ca */ /* 0x000fe200000e0000 */
[----:B------:R-:W-:Y:S02]  /*1840*/  IMAD.MOV.U32 R8, RZ, RZ, RZ ;  /* 0x000000ffff087224 */ /* 0x000fe400078e00ff */
[----:B------:R-:W-:-:S04]  /*1850*/  @P5 IMAD.WIDE.U32 R16, R9, 0x4, R16 ;  /* 0x0000000409105825 */ /* 0x000fc800078e0010 */
[----:B------:R-:W-:-:S06]  /*1860*/  @P6 VIADD R9, R2, 0xffffffff ;  /* 0xffffffff02096836 */ /* 0x000fcc0000000000 */
[----:B------:R-:W4:Y:S01]  /*1870*/  @P5 LDG.E R8, desc[UR4][R16.64] ;  /* 0x0000000410085981 */ /* 0x000f22000c1e1900 */
[C---:B------:R-:W-:Y:S02]  /*1880*/  @P6 R2UR UR4, R12.reuse ;  /* 0x000000000c0462ca */ /* 0x040fe400000e0000 */
[C---:B------:R-:W-:Y:S02]  /*1890*/  @P6 R2UR UR5, R13.reuse ;  /* 0x000000000d0562ca */ /* 0x040fe400000e0000 */
[----:B------:R-:W-:Y:S02]  /*18a0*/  @P2 R2UR UR6, R12 ;  /* 0x000000000c0622ca */ /* 0x000fe400000e0000 */
[----:B------:R-:W-:Y:S02]  /*18b0*/  @P2 R2UR UR7, R13 ;  /* 0x000000000d0722ca */ /* 0x000fe400000e0000 */
[C---:B------:R-:W-:Y:S01]  /*18c0*/  VIMNMX R21, PT, PT, R3.reuse, R21, PT ;  /* 0x0000001503157248 */ /* 0x040fe20003fe0100 */
[----:B0-----:R-:W-:-:S03]  /*18d0*/  @P0 VIADD R23, R3, 0xffffffff ;  /* 0xffffffff03170836 */ /* 0x001fc60000000000 */
[----:B------:R-:W-:Y:S01]  /*18e0*/  ISETP.GE.AND P3, PT, R21, 0x1, PT ;  /* 0x000000011500780c */ /* 0x000fe20003f66270 */
[----:B------:R-:W-:-:S06]  /*18f0*/  IMAD.MOV.U32 R22, RZ, RZ, RZ ;  /* 0x000000ffff167224 */ /* 0x000fcc00078e00ff */
[----:B------:R-:W5:Y:S04]  /*1900*/  @P2 LDG.E.64 R28, desc[UR6][R14.64] ;  /* 0x000000060e1c2981 */ /* 0x000f68000c1e1b00 */
[----:B------:R-:W4:Y:S01]  /*1910*/  @P2 LDG.E.64 R16, desc[UR6][R14.64] ;  /* 0x000000060e102981 */ /* 0x000f22000c1e1b00 */
[----:B------:R-:W-:Y:S02]  /*1920*/  ISETP.GT.AND P4, PT, R21, RZ, PT ;  /* 0x000000ff1500720c */ /* 0x000fe40003f84270 */
[----:B------:R-:W-:Y:S02]  /*1930*/  @P3 R2UR UR6, R12 ;  /* 0x000000000c0632ca */ /* 0x000fe400000e0000 */
[----:B------:R-:W-:Y:S01]  /*1940*/  @P3 R2UR UR7, R13 ;  /* 0x000000000d0732ca */ /* 0x000fe200000e0000 */
[----:B--2---:R-:W-:-:S04]  /*1950*/  @P6 IMAD.WIDE.U32 R26, R9, 0x4, R26 ;  /* 0x00000004091a6825 */ /* 0x004fc800078e001a */
[----:B------:R-:W-:-:S06]  /*1960*/  IMAD.MOV.U32 R9, RZ, RZ, RZ ;  /* 0x000000ffff097224 */ /* 0x000fcc00078e00ff */
[----:B------:R0:W2:Y:S01]  /*1970*/  @P6 LDG.E R9, desc[UR4][R26.64] ;  /* 0x000000041a096981 */ /* 0x0000a2000c1e1900 */
[----:B------:R-:W-:Y:S02]  /*1980*/  @P0 R2UR UR4, R12 ;  /* 0x000000000c0402ca */ /* 0x000fe400000e0000 */
[----:B------:R-:W-:Y:S01]  /*1990*/  @P0 R2UR UR5, R13 ;  /* 0x000000000d0502ca */ /* 0x000fe200000e0000 */
[----:B---3--:R-:W-:-:S04]  /*19a0*/  @P0 IMAD.WIDE.U32 R24, R23, 0x4, R24 ;  /* 0x0000000417180825 */ /* 0x008fc800078e0018 */
[----:B------:R-:W-:-:S08]  /*19b0*/  @P1 VIADD R23, R2, 0xffffffff ;  /* 0xffffffff02171836 */ /* 0x000fd00000000000 */
[----:B------:R-:W3:Y:S01]  /*19c0*/  @P0 LDG.E R22, desc[UR4][R24.64] ;  /* 0x0000000418160981 */ /* 0x000ee2000c1e1900 */
[----:B------:R-:W-:Y:S02]  /*19d0*/  @P1 R2UR UR4, R12 ;  /* 0x000000000c0412ca */ /* 0x000fe400000e0000 */
[----:B------:R-:W-:Y:S01]  /*19e0*/  @P1 R2UR UR5, R13 ;  /* 0x000000000d0512ca */ /* 0x000fe200000e0000 */
[----:B------:R-:W-:-:S04]  /*19f0*/  @P1 IMAD.WIDE.U32 R10, R23, 0x4, R10 ;  /* 0x00000004170a1825 */ /* 0x000fc800078e000a */
[----:B------:R-:W-:-:S08]  /*1a00*/  IMAD.MOV.U32 R23, RZ, RZ, RZ ;  /* 0x000000ffff177224 */ /* 0x000fd000078e00ff */
[----:B------:R-:W2:Y:S04]  /*1a10*/  @P1 LDG.E R23, desc[UR4][R10.64] ;  /* 0x000000040a171981 */ /* 0x000ea8000c1e1900 */
[----:B------:R-:W3:Y:S01]  /*1a20*/  @P3 LDG.E.64 R10, desc[UR6][R14.64] ;  /* 0x000000060e0a3981 */ /* 0x000ee2000c1e1b00 */
[----:B------:R-:W-:Y:S02]  /*1a30*/  @P4 R2UR UR6, R12 ;  /* 0x000000000c0642ca */ /* 0x000fe400000e0000 */
[----:B------:R-:W-:-:S13]  /*1a40*/  @P4 R2UR UR7, R13 ;  /* 0x000000000d0742ca */ /* 0x000fda00000e0000 */
[----:B------:R-:W2:Y:S01]  /*1a50*/  @P4 LDG.E.64 R24, desc[UR6][R14.64] ;  /* 0x000000060e184981 */ /* 0x000ea2000c1e1b00 */
[----:B------:R-:W-:Y:S01]  /*1a60*/  @P2 VIADD R21, R2, 0xffffffff ;  /* 0xffffffff02152836 */ /* 0x000fe20000000000 */
[C---:B------:R-:W-:Y:S02]  /*1a70*/  @P2 R2UR UR4, R12.reuse ;  /* 0x000000000c0422ca */ /* 0x040fe400000e0000 */
[C---:B------:R-:W-:Y:S02]  /*1a80*/  @P2 R2UR UR5, R13.reuse ;  /* 0x000000000d0522ca */ /* 0x040fe400000e0000 */
[----:B0-----:R-:W-:Y:S02]  /*1a90*/  CS2R R26, SRZ ;  /* 0x00000000001a7805 */ /* 0x001fe4000001ff00 */
[----:B------:R-:W-:Y:S02]  /*1aa0*/  @P3 R2UR UR6, R12 ;  /* 0x000000000c0632ca */ /* 0x000fe400000e0000 */
[----:B------:R-:W-:Y:S01]  /*1ab0*/  @P3 R2UR UR7, R13 ;  /* 0x000000000d0732ca */ /* 0x000fe200000e0000 */
[----:B-----5:R-:W-:-:S04]  /*1ac0*/  @P2 IMAD.WIDE.U32 R28, R21, 0x4, R28 ;  /* 0x00000004151c2825 */ /* 0x020fc800078e001c */
[----:B----4-:R-:W-:Y:S01]  /*1ad0*/  @P2 IMAD.WIDE.U32 R16, R21, 0x4, R16 ;  /* 0x0000000415102825 */ /* 0x010fe200078e0010 */
[-C--:B------:R-:W-:Y:S01]  /*1ae0*/  VIMNMX R21, PT, PT, R2, R20.reuse, PT ;  /* 0x0000001402157248 */ /* 0x080fe20003fe0100 */
[----:B------:R0:W4:Y:S03]  /*1af0*/  @P2 LDG.E R26, desc[UR4][R28.64] ;  /* 0x000000041c1a2981 */ /* 0x000126000c1e1900 */
[C---:B------:R-:W-:Y:S01]  /*1b00*/  ISETP.GE.AND P0, PT, R21.reuse, 0x1, PT ;  /* 0x000000011500780c */ /* 0x040fe20003f06270 */
[----:B------:R-:W5:Y:S01]  /*1b10*/  @P2 LDG.E R27, desc[UR4][R16.64] ;  /* 0x00000004101b2981 */ /* 0x000f62000c1e1900 */
[----:B------:R-:W-:Y:S02]  /*1b20*/  ISETP.GT.AND P1, PT, R21, RZ, PT ;  /* 0x000000ff1500720c */ /* 0x000fe40003f24270 */
[C---:B------:R-:W-:Y:S01]  /*1b30*/  VIMNMX R20, PT, PT, R3.reuse, R20, PT ;  /* 0x0000001403147248 */ /* 0x040fe20003fe0100 */
[----:B------:R-:W-:-:S08]  /*1b40*/  @P3 VIADD R21, R3, 0xffffffff ;  /* 0xffffffff03153836 */ /* 0x000fd00000000000 */
[C---:B------:R-:W-:Y:S02]  /*1b50*/  @P0 R2UR UR4, R12.reuse ;  /* 0x000000000c0402ca */ /* 0x040fe400000e0000 */
[C---:B------:R-:W-:Y:S02]  /*1b60*/  @P0 R2UR UR5, R13.reuse ;  /* 0x000000000d0502ca */ /* 0x040fe400000e0000 */
[----:B------:R-:W-:Y:S02]  /*1b70*/  @P4 R2UR UR8, R12 ;  /* 0x000000000c0842ca */ /* 0x000fe400000e0000 */
[----:B------:R-:W-:Y:S02]  /*1b80*/  @P4 R2UR UR9, R13 ;  /* 0x000000000d0942ca */ /* 0x000fe400000e0000 */
[----:B0-----:R-:W-:Y:S02]  /*1b90*/  CS2R R28, SRZ ;  /* 0x00000000001c7805 */ /* 0x001fe4000001ff00 */
[----:B------:R-:W-:-:S05]  /*1ba0*/  ISETP.GE.AND P5, PT, R20, 0x1, PT ;  /* 0x000000011400780c */ /* 0x000fca0003fa6270 */
[----:B------:R-:W4:Y:S01]  /*1bb0*/  @P0 LDG.E.64 R16, desc[UR4][R18.64] ;  /* 0x0000000412100981 */ /* 0x000f22000c1e1b00 */
[----:B------:R-:W-:Y:S02]  /*1bc0*/  @P1 R2UR UR4, R12 ;  /* 0x000000000c0412ca */ /* 0x000fe400000e0000 */
[----:B------:R-:W-:Y:S01]  /*1bd0*/  @P1 R2UR UR5, R13 ;  /* 0x000000000d0512ca */ /* 0x000fe200000e0000 */
[----:B---3--:R-:W-:-:S04]  /*1be0*/  @P3 IMAD.WIDE.U32 R10, R21, 0x4, R10 ;  /* 0x00000004150a3825 */ /* 0x008fc800078e000a */
[----:B------:R-:W-:Y:S01]  /*1bf0*/  @P4 VIADD R21, R3, 0xffffffff ;  /* 0xffffffff03154836 */ /* 0x000fe20000000000 */
[----:B------:R-:W3:Y:S01]  /*1c00*/  @P3 LDG.E R28, desc[UR6][R10.64] ;  /* 0x000000060a1c3981 */ /* 0x000ee2000c1e1900 */
[----:B------:R-:W-:Y:S02]  /*1c10*/  @P2 R2UR UR6, R12 ;  /* 0x000000000c0622ca */ /* 0x000fe400000e0000 */
[----:B------:R-:W-:-:S04]  /*1c20*/  @P2 R2UR UR7, R13 ;  /* 0x000000000d0722ca */ /* 0x000fc800000e0000 */
[----:B------:R-:W5:Y:S01]  /*1c30*/  @P1 LDG.E.64 R10, desc[UR4][R18.64] ;  /* 0x00000004120a1981 */ /* 0x000f62000c1e1b00 */
[----:B--2---:R-:W-:-:S05]  /*1c40*/  @P4 IMAD.WIDE.U32 R24, R21, 0x4, R24 ;  /* 0x0000000415184825 */ /* 0x004fca00078e0018 */
[----:B------:R0:W3:Y:S01]  /*1c50*/  @P4 LDG.E R29, desc[UR8][R24.64] ;  /* 0x00000008181d4981 */ /* 0x0000e2000c1e1900 */
[----:B------:R-:W-:Y:S02]  /*1c60*/  @P5 R2UR UR8, R12 ;  /* 0x000000000c0852ca */ /* 0x000fe400000e0000 */
[----:B------:R-:W-:Y:S01]  /*1c70*/  @P5 R2UR UR9, R13 ;  /* 0x000000000d0952ca */ /* 0x000fe200000e0000 */
[----:B------:R-:W2:-:S12]  /*1c80*/  @P2 LDG.E.64 R14, desc[UR6][R14.64] ;  /* 0x000000060e0e2981 */ /* 0x000e98000c1e1b00 */
[----:B------:R1:W3:Y:S01]  /*1c90*/  @P5 LDG.E.64 R20, desc[UR8][R18.64] ;  /* 0x0000000812145981 */ /* 0x0002e2000c1e1b00 */
[----:B------:R-:W-:Y:S02]  /*1ca0*/  @P0 R2UR UR4, R12 ;  /* 0x000000000c0402ca */ /* 0x000fe400000e0000 */
[C---:B------:R-:W-:Y:S01]  /*1cb0*/  @P0 R2UR UR5, R13.reuse ;  /* 0x000000000d0502ca */ /* 0x040fe200000e0000 */
[----:B0-----:R-:W-:Y:S02]  /*1cc0*/  @P0 VIADD R25, R2, 0xffffffff ;  /* 0xffffffff02190836 */ /* 0x001fe40000000000 */
[----:B------:R-:W-:Y:S01]  /*1cd0*/  IMAD.MOV.U32 R24, RZ, RZ, RZ ;  /* 0x000000ffff187224 */ /* 0x000fe200078e00ff */
[----:B------:R-:W-:Y:S02]  /*1ce0*/  @P1 R2UR UR6, R12 ;  /* 0x000000000c0612ca */ /* 0x000fe400000e0000 */
[----:B------:R-:W-:Y:S01]  /*1cf0*/  @P1 R2UR UR7, R13 ;  /* 0x000000000d0712ca */ /* 0x000fe200000e0000 */
[----:B-1----:R-:W-:-:S02]  /*1d00*/  IMAD.MOV.U32 R18, RZ, RZ, RZ ;  /* 0x000000ffff127224 */ /* 0x002fc400078e00ff */
[----:B------:R-:W-:Y:S02]  /*1d10*/  @P5 VIADD R3, R3, 0xffffffff ;  /* 0xffffffff03035836 */ /* 0x000fe40000000000 */
[----:B----4-:R-:W-:-:S04]  /*1d20*/  @P0 IMAD.WIDE.U32 R16, R25, 0x4, R16 ;  /* 0x0000000419100825 */ /* 0x010fc800078e0010 */
[C---:B------:R-:W-:Y:S01]  /*1d30*/  @P2 VIADD R25, R2.reuse, 0xffffffff ;  /* 0xffffffff02192836 */ /* 0x040fe20000000000 */
[----:B------:R0:W4:Y:S01]  /*1d40*/  @P0 LDG.E R24, desc[UR4][R16.64] ;  /* 0x0000000410180981 */ /* 0x000122000c1e1900 */
[----:B------:R-:W-:Y:S01]  /*1d50*/  @P1 VIADD R2, R2, 0xffffffff ;  /* 0xffffffff02021836 */ /* 0x000fe20000000000 */
[----:B------:R-:W-:Y:S02]  /*1d60*/  @P2 R2UR UR4, R12 ;  /* 0x000000000c0422ca */ /* 0x000fe400000e0000 */
[----:B------:R-:W-:Y:S02]  /*1d70*/  @P2 R2UR UR5, R13 ;  /* 0x000000000d0522ca */ /* 0x000fe400000e0000 */
[----:B0-----:R-:W-:Y:S01]  /*1d80*/  CS2R R16, SRZ ;  /* 0x0000000000107805 */ /* 0x001fe2000001ff00 */
[----:B-----5:R-:W-:-:S05]  /*1d90*/  @P1 IMAD.WIDE.U32 R10, R2, 0x4, R10 ;  /* 0x00000004020a1825 */ /* 0x020fca00078e000a */
[----:B------:R-:W5:Y:S01]  /*1da0*/  @P1 LDG.E R18, desc[UR6][R10.64] ;  /* 0x000000060a121981 */ /* 0x000f62000c1e1900 */
[----:B--2---:R-:W-:-:S05]  /*1db0*/  @P2 IMAD.WIDE.U32 R14, R25, 0x4, R14 ;  /* 0x00000004190e2825 */ /* 0x004fca00078e000e */
[----:B------:R-:W2:Y:S01]  /*1dc0*/  @P2 LDG.E R17, desc[UR4][R14.64] ;  /* 0x000000040e112981 */ /* 0x000ea2000c1e1900 */
[----:B---3--:R-:W-:Y:S01]  /*1dd0*/  @P5 IMAD.WIDE.U32 R20, R3, 0x4, R20 ;  /* 0x0000000403145825 */ /* 0x008fe200078e0014 */
[----:B------:R-:W-:Y:S01]  /*1de0*/  IADD3 R4, PT, PT, R5, R4, R8 ;  /* 0x0000000405047210 */ /* 0x000fe20007ffe008 */
[----:B------:R-:W0:Y:S03]  /*1df0*/  LDC.64 R2, c[0x0][0x3a0] ;  /* 0x0000e800ff027b82 */ /* 0x000e260000000a00 */
[----:B------:R-:W3:Y:S01]  /*1e00*/  @P5 LDG.E R16, desc[UR8][R20.64] ;  /* 0x0000000814105981 */ /* 0x000ee2000c1e1900 */
[----:B------:R-:W-:-:S04]  /*1e10*/  IADD3 R4, PT, PT, -R4, R6, R23 ;  /* 0x0000000604047210 */ /* 0x000fc80007ffe117 */
[----:B------:R-:W-:Y:S02]  /*1e20*/  IADD3 R4, PT, PT, R26, R4, R7 ;  /* 0x000000041a047210 */ /* 0x000fe40007ffe007 */
[----:B------:R-:W-:Y:S02]  /*1e30*/  R2UR UR4, R12 ;  /* 0x000000000c0472ca */ /* 0x000fe400000e0000 */
[----:B------:R-:W-:Y:S01]  /*1e40*/  R2UR UR5, R13 ;  /* 0x000000000d0572ca */ /* 0x000fe200000e0000 */
[----:B0-----:R-:W-:Y:S01]  /*1e50*/  IMAD.WIDE.U32 R2, R0, 0x4, R2 ;  /* 0x0000000400027825 */ /* 0x001fe200078e0002 */
[----:B----4-:R-:W-:-:S04]  /*1e60*/  IADD3 R4, PT, PT, R4, -R24, -R9 ;  /* 0x8000001804047210 */ /* 0x010fc80007ffe809 */
[----:B------:R-:W-:Y:S02]  /*1e70*/  IADD3 R4, PT, PT, R22, R4, R27 ;  /* 0x0000000416047210 */ /* 0x000fe40007ffe01b */
[----:B-----5:R-:W-:-:S04]  /*1e80*/  IADD3 R18, PT, PT, R29, R28, R18 ;  /* 0x0000001c1d127210 */ /* 0x020fc80007ffe012 */
[----:B--2---:R-:W-:-:S05]  /*1e90*/  IADD3 R17, PT, PT, -R18, R4, R17 ;  /* 0x0000000412117210 */ /* 0x004fca0007ffe111 */
[----:B---3--:R-:W-:-:S05]  /*1ea0*/  IMAD.IADD R17, R17, 0x1, R16 ;  /* 0x0000000111117824 */ /* 0x008fca00078e0210 */
[----:B------:R0:W-:Y:S01]  /*1eb0*/  STG.E desc[UR4][R2.64], R17 ;  /* 0x0000001102007986 */ /* 0x0001e2000c101904 */
[----:B------:R-:W-:Y:S05]  /*1ec0*/  BRA `(.L_x_1) ;  /* 0x0000000c00dc7947 */ /* 0x000fea0003800000 */
.L_x_9:
        /* <DEDUP_REMOVED lines=8> */
[----:B----4-:R-:W-:Y:S01]  /*1f50*/  LEA.HI R17, R17, R17, RZ, 0x1 ;  /* 0x0000001111117211 */ /* 0x010fe200078f08ff */
[----:B---3--:R-:W-:Y:S02]  /*1f60*/  IMAD.IADD R11, R5, 0x1, R4 ;  /* 0x00000001050b7824 */ /* 0x008fe400078e0204 */
[C---:B------:R-:W-:Y:S01]  /*1f70*/  @P6 VIADD R21, R28.reuse, 0xffffffff ;  /* 0xffffffff1c156836 */ /* 0x040fe20000000000 */
[----:B------:R-:W-:Y:S01]  /*1f80*/  SHF.R.S32.HI R17, RZ, 0x1, R17 ;  /* 0x00000001ff117819 */ /* 0x000fe20000011411 */
[----:B------:R-:W-:Y:S01]  /*1f90*/  VIADD R15, R11, 0xffffffff ;  /* 0xffffffff0b0f7836 */ /* 0x000fe20000000000 */
[C---:B------:R-:W-:Y:S01]  /*1fa0*/  VIMNMX R4, PT, PT, R28.reuse, R11, PT ;  /* 0x0000000b1c047248 */ /* 0x040fe20003fe0100 */
[----:B------:R-:W-:Y:S02]  /*1fb0*/  IMAD.MOV.U32 R23, RZ, RZ, RZ ;  /* 0x000000ffff177224 */ /* 0x000fe400078e00ff */
[----:B------:R-:W-:Y:S01]  /*1fc0*/  IMAD.IADD R24, R28, 0x1, R17 ;  /* 0x000000011c187824 */ /* 0x000fe200078e0211 */
[----:B------:R-:W-:Y:S01]  /*1fd0*/  ISETP.GE.AND P0, PT, R4, 0x1, PT ;  /* 0x000000010400780c */ /* 0x000fe20003f06270 */
[----:B------:R-:W-:-:S03]  /*1fe0*/  IMAD.WIDE.U32 R6, R15, 0x8, R6 ;  /* 0x000000080f067825 */ /* 0x000fc600078e0006 */
[----:B------:R-:W-:Y:S01]  /*1ff0*/  VIMNMX R4, PT, PT, R5, R24, PT ;  /* 0x0000001805047248 */ /* 0x000fe20003fe0100 */
[----:B------:R-:W-:-:S03]  /*2000*/  IMAD.IADD R22, R17, 0x1, R24 ;  /* 0x0000000111167824 */ /* 0x000fc600078e0218 */
[C---:B------:R-:W-:Y:S02]  /*2010*/  ISETP.GE.AND P1, PT, R4.reuse, 0x1, PT ;  /* 0x000000010400780c */ /* 0x040fe40003f26270 */
[----:B------:R-:W-:Y:S02]  /*2020*/  ISETP.GT.AND P2, PT, R4, RZ, PT ;  /* 0x000000ff0400720c */ /* 0x000fe40003f44270 */
[----:B------:R-:W-:Y:S02]  /*2030*/  VIMNMX R4, PT, PT, R24, R11, PT ;  /* 0x0000000b18047248 */ /* 0x000fe40003fe0100 */
[----:B------:R-:W-:Y:S02]  /*2040*/  @P0 R2UR UR6, R12 ;  /* 0x000000000c0602ca */ /* 0x000fe400000e0000 */
[----:B------:R-:W-:Y:S02]  /*2050*/  @P0 R2UR UR7, R13 ;  /* 0x000000000d0702ca */ /* 0x000fe400000e0000 */
[----:B------:R-:W-:-:S02]  /*2060*/  ISETP.GT.AND P3, PT, R4, RZ, PT ;  /* 0x000000ff0400720c */ /* 0x000fc40003f64270 */
[----:B------:R-:W-:Y:S02]  /*2070*/  ISETP.GE.AND P4, PT, R4, 0x1, PT ;  /* 0x000000010400780c */ /* 0x000fe40003f86270 */
[C---:B------:R-:W-:Y:S02]  /*2080*/  @P1 R2UR UR8, R12.reuse ;  /* 0x000000000c0812ca */ /* 0x040fe400000e0000 */
[C---:B------:R-:W-:Y:S02]  /*2090*/  @P1 R2UR UR9, R13.reuse ;  /* 0x000000000d0912ca */ /* 0x040fe400000e0000 */
[----:B------:R-:W-:Y:S02]  /*20a0*/  @P2 R2UR UR10, R12 ;  /* 0x000000000c0a22ca */ /* 0x000fe400000e0000 */
[----:B------:R-:W-:Y:S02]  /*20b0*/  @P2 R2UR UR11, R13 ;  /* 0x000000000d0b22ca */ /* 0x000fe400000e0000 */
[----:B------:R-:W-:Y:S01]  /*20c0*/  VIMNMX R11, PT, PT, R22, R11, PT ;  /* 0x0000000b160b7248 */ /* 0x000fe20003fe0100 */
[----:B-----5:R-:W-:Y:S01]  /*20d0*/  @P6 IMAD.WIDE.U32 R20, R21, 0x4, R8 ;  /* 0x0000000415146825 */ /* 0x020fe200078e0008 */
[----:B------:R-:W-:-:S02]  /*20e0*/  VIMNMX R8, PT, PT, R5, R22, PT ;  /* 0x0000001605087248 */ /* 0x000fc40003fe0100 */
[----:B------:R-:W3:Y:S02]  /*20f0*/  @P0 LDG.E.64 R4, desc[UR6][R6.64] ;  /* 0x0000000606040981 */ /* 0x000ee4000c1e1b00 */
[----:B------:R-:W-:Y:S02]  /*2100*/  ISETP.GE.AND P5, PT, R8, 0x1, PT ;  /* 0x000000010800780c */ /* 0x000fe40003fa6270 */
[----:B------:R-:W4:Y:S01]  /*2110*/  @P6 LDG.E R23, desc[UR4][R20.64] ;  /* 0x0000000414176981 */ /* 0x000f22000c1e1900 */
[----:B------:R-:W-:Y:S02]  /*2120*/  ISETP.GE.AND P6, PT, R11, 0x1, PT ;  /* 0x000000010b00780c */ /* 0x000fe40003fc6270 */
[C---:B------:R-:W-:Y:S01]  /*2130*/  @P3 R2UR UR6, R12.reuse ;  /* 0x000000000c0632ca */ /* 0x040fe200000e0000 */
[----:B------:R-:W5:Y:S01]  /*2140*/  @P1 LDG.E.64 R8, desc[UR8][R2.64] ;  /* 0x0000000802081981 */ /* 0x000f62000c1e1b00 */
[C---:B------:R-:W-:Y:S02]  /*2150*/  @P3 R2UR UR7, R13.reuse ;  /* 0x000000000d0732ca */ /* 0x040fe400000e0000 */
[----:B------:R-:W-:Y:S01]  /*2160*/  @P4 R2UR UR4, R12 ;  /* 0x000000000c0442ca */ /* 0x000fe200000e0000 */
[----:B--2---:R-:W2:Y:S01]  /*2170*/  @P2 LDG.E.64 R10, desc[UR10][R2.64] ;  /* 0x0000000a020a2981 */ /* 0x004ea2000c1e1b00 */
[----:B------:R-:W-:-:S02]  /*2180*/  @P4 R2UR UR5, R13 ;  /* 0x000000000d0542ca */ /* 0x000fc400000e0000 */
[C---:B------:R-:W-:Y:S02]  /*2190*/  @P5 R2UR UR8, R12.reuse ;  /* 0x000000000c0852ca */ /* 0x040fe400000e0000 */
[C---:B------:R-:W-:Y:S02]  /*21a0*/  @P5 R2UR UR9, R13.reuse ;  /* 0x000000000d0952ca */ /* 0x040fe400000e0000 */
[----:B------:R-:W-:Y:S02]  /*21b0*/  @P6 R2UR UR10, R12 ;  /* 0x000000000c0a62ca */ /* 0x000fe400000e0000 */
[----:B------:R-:W-:Y:S01]  /*21c0*/  @P6 R2UR UR11, R13 ;  /* 0x000000000d0b62ca */ /* 0x000fe200000e0000 */
[----:B------:R-:W4:Y:S04]  /*21d0*/  @P3 LDG.E.64 R16, desc[UR6][R6.64] ;  /* 0x0000000606103981 */ /* 0x000f28000c1e1b00 */
[----:B------:R-:W4:Y:S04]  /*21e0*/  @P4 LDG.E.64 R14, desc[UR4][R6.64] ;  /* 0x00000004060e4981 */ /* 0x000f28000c1e1b00 */
[----:B------:R0:W4:Y:S04]  /*21f0*/  @P5 LDG.E.64 R18, desc[UR8][R2.64] ;  /* 0x0000000802125981 */ /* 0x000128000c1e1b00 */
[----:B------:R1:W4:Y:S01]  /*2200*/  @P6 LDG.E.64 R20, desc[UR10][R6.64] ;  /* 0x0000000a06146981 */ /* 0x000322000c1e1b00 */
[----:B------:R-:W-:Y:S01]  /*2210*/  @P0 VIADD R27, R28, 0xffffffff ;  /* 0xffffffff1c1b0836 */ /* 0x000fe20000000000 */
[----:B------:R-:W-:-:S02]  /*2220*/  @P0 R2UR UR4, R12 ;  /* 0x000000000c0402ca */ /* 0x000fc400000e0000 */
[C---:B------:R-:W-:Y:S02]  /*2230*/  @P0 R2UR UR5, R13.reuse ;  /* 0x000000000d0502ca */ /* 0x040fe400000e0000 */
[C---:B------:R-:W-:Y:S02]  /*2240*/  @P1 R2UR UR6, R12.reuse ;  /* 0x000000000c0612ca */ /* 0x040fe400000e0000 */
[C---:B------:R-:W-:Y:S02]  /*2250*/  @P1 R2UR UR7, R13.reuse ;  /* 0x000000000d0712ca */ /* 0x040fe400000e0000 */
[----:B------:R-:W-:Y:S02]  /*2260*/  @P2 R2UR UR8, R12 ;  /* 0x000000000c0822ca */ /* 0x000fe400000e0000 */
[----:B------:R-:W-:Y:S02]  /*2270*/  @P2 R2UR UR9, R13 ;  /* 0x000000000d0922ca */ /* 0x000fe400000e0000 */
[----:B0-----:R-:W-:Y:S01]  /*2280*/  CS2R R2, SRZ ;  /* 0x0000000000027805 */ /* 0x001fe2000001ff00 */
[----:B------:R-:W-:-:S02]  /*2290*/  @P2 VIADD R25, R24, 0xffffffff ;  /* 0xffffffff18192836 */ /* 0x000fc40000000000 */
[----:B-1----:R-:W-:Y:S02]  /*22a0*/  @P3 VIADD R7, R24, 0xffffffff ;  /* 0xffffffff18073836 */ /* 0x002fe40000000000 */
[----:B------:R-:W-:Y:S02]  /*22b0*/  IMAD.MOV.U32 R6, RZ, RZ, RZ ;  /* 0x000000ffff067224 */ /* 0x000fe400078e00ff */
[----:B---3--:R-:W-:-:S04]  /*22c0*/  @P0 IMAD.WIDE.U32 R26, R27, 0x4, R4 ;  /* 0x000000041b1a0825 */ /* 0x008fc800078e0004 */
[----:B------:R-:W-:Y:S02]  /*22d0*/  @P1 VIADD R5, R24, 0xffffffff ;  /* 0xffffffff18051836 */ /* 0x000fe40000000000 */
[----:B------:R-:W-:Y:S02]  /*22e0*/  IMAD.MOV.U32 R4, RZ, RZ, RZ ;  /* 0x000000ffff047224 */ /* 0x000fe400078e00ff */
[----:B-----5:R-:W-:-:S04]  /*22f0*/  @P1 IMAD.WIDE.U32 R8, R5, 0x4, R8 ;  /* 0x0000000405081825 */ /* 0x020fc800078e0008 */
[----:B--2---:R-:W-:Y:S01]  /*2300*/  @P2 IMAD.WIDE.U32 R10, R25, 0x4, R10 ;  /* 0x00000004190a2825 */ /* 0x004fe200078e000a */
[----:B------:R-:W2:Y:S01]  /*2310*/  @P0 LDG.E R4, desc[UR4][R26.64] ;  /* 0x000000041a040981 */ /* 0x000ea2000c1e1900 */
[C---:B------:R-:W-:Y:S02]  /*2320*/  @P4 R2UR UR4, R12.reuse ;  /* 0x000000000c0442ca */ /* 0x040fe400000e0000 */
[C---:B------:R-:W-:Y:S01]  /*2330*/  @P4 R2UR UR5, R13.reuse ;  /* 0x000000000d0542ca */ /* 0x040fe200000e0000 */
[----:B------:R0:W2:Y:S01]  /*2340*/  @P1 LDG.E R3, desc[UR6][R8.64] ;  /* 0x0000000608031981 */ /* 0x0000a2000c1e1900 */
[----:B------:R-:W-:Y:S02]  /*2350*/  @P3 R2UR UR6, R12 ;  /* 0x000000000c0632ca */ /* 0x000fe400000e0000 */
[----:B------:R-:W-:Y:S01]  /*2360*/  @P3 R2UR UR7, R13 ;  /* 0x000000000d0732ca */ /* 0x000fe200000e0000 */
[----:B------:R-:W-:Y:S01]  /*2370*/  @P4 VIADD R5, R24, 0xffffffff ;  /* 0xffffffff18054836 */ /* 0x000fe20000000000 */
[----:B------:R1:W2:Y:S01]  /*2380*/  @P2 LDG.E R2, desc[UR8][R10.64] ;  /* 0x000000080a022981 */ /* 0x0002a2000c1e1900 */
[----:B------:R-:W-:Y:S01]  /*2390*/  @P5 R2UR UR8, R12 ;  /* 0x000000000c0852ca */ /* 0x000fe200000e0000 */
[----:B----4-:R-:W-:Y:S01]  /*23a0*/  @P3 IMAD.WIDE.U32 R16, R7, 0x4, R16 ;  /* 0x0000000407103825 */ /* 0x010fe200078e0010 */
[----:B------:R-:W-:-:S03]  /*23b0*/  @P5 R2UR UR9, R13 ;  /* 0x000000000d0952ca */ /* 0x000fc600000e0000 */
[----:B------:R-:W-:-:S04]  /*23c0*/  @P4 IMAD.WIDE.U32 R14, R5, 0x4, R14 ;  /* 0x00000004050e4825 */ /* 0x000fc800078e000e */
[----:B------:R-:W-:Y:S01]  /*23d0*/  @P5 VIADD R7, R22, 0xffffffff ;  /* 0xffffffff16075836 */ /* 0x000fe20000000000 */
[----:B------:R-:W3:Y:S01]  /*23e0*/  @P4 LDG.E R6, desc[UR4][R14.64] ;  /* 0x000000040e064981 */ /* 0x000ee2000c1e1900 */
[----:B------:R-:W-:Y:S02]  /*23f0*/  IMAD.MOV.U32 R5, RZ, RZ, RZ ;  /* 0x000000ffff057224 */ /* 0x000fe400078e00ff */
[----:B------:R-:W-:-:S04]  /*2400*/  @P5 IMAD.WIDE.U32 R18, R7, 0x4, R18 ;  /* 0x0000000407125825 */ /* 0x000fc800078e0012 */
[----:B------:R-:W-:Y:S01]  /*2410*/  IMAD.MOV.U32 R7, RZ, RZ, RZ ;  /* 0x000000ffff077224 */ /* 0x000fe200078e00ff */
[----:B------:R-:W3:Y:S01]  /*2420*/  @P3 LDG.E R5, desc[UR6][R16.64] ;  /* 0x0000000610053981 */ /* 0x000ee2000c1e1900 */
[----:B0-----:R-:W-:Y:S02]  /*2430*/  @P6 VIADD R9, R22, 0xffffffff ;  /* 0xffffffff16096836 */ /* 0x001fe40000000000 */
[----:B-1----:R-:W-:Y:S02]  /*2440*/  IMAD.MOV.U32 R10, RZ, RZ, RZ ;  /* 0x000000ffff0a7224 */ /* 0x002fe400078e00ff */
[----:B------:R-:W-:Y:S01]  /*2450*/  @P6 IMAD.WIDE.U32 R20, R9, 0x4, R20 ;  /* 0x0000000409146825 */ /* 0x000fe200078e0014 */
[----:B------:R-:W4:Y:S01]  /*2460*/  @P5 LDG.E R7, desc[UR8][R18.64] ;  /* 0x0000000812075981 */ /* 0x000f22000c1e1900 */
[----:B------:R-:W0:Y:S03]  /*2470*/  LDC.64 R8, c[0x0][0x3a0] ;  /* 0x0000e800ff087b82 */ /* 0x000e260000000a00 */
[----:B------:R-:W5:Y:S01]  /*2480*/  @P6 LDG.E R10, desc[UR10][R20.64] ;  /* 0x0000000a140a6981 */ /* 0x000f62000c1e1900 */
[----:B------:R-:W-:-:S02]  /*2490*/  R2UR UR4, R12 ;  /* 0x000000000c0472ca */ /* 0x000fc400000e0000 */
[----:B------:R-:W-:Y:S01]  /*24a0*/  R2UR UR5, R13 ;  /* 0x000000000d0572ca */ /* 0x000fe200000e0000 */
[----:B0-----:R-:W-:Y:S01]  /*24b0*/  IMAD.WIDE.U32 R8, R0, 0x4, R8 ;  /* 0x0000000400087825 */ /* 0x001fe200078e0008 */
[----:B--2---:R-:W-:Y:S02]  /*24c0*/  IADD3 R2, PT, PT, R2, R4, R3 ;  /* 0x0000000402027210 */ /* 0x004fe40007ffe003 */
[----:B---3--:R-:W-:-:S04]  /*24d0*/  IADD3 R5, PT, PT, R5, R23, R6 ;  /* 0x0000001705057210 */ /* 0x008fc80007ffe006 */
[----:B----4-:R-:W-:-:S05]  /*24e0*/  IADD3 R5, PT, PT, R2, -R5, -R7 ;  /* 0x8000000502057210 */ /* 0x010fca0007ffe807 */
[----:B-----5:R-:W-:-:S05]  /*24f0*/  IMAD.IADD R5, R5, 0x1, R10 ;  /* 0x0000000105057824 */ /* 0x020fca00078e020a */
[----:B------:R0:W-:Y:S01]  /*2500*/  STG.E desc[UR4][R8.64], R5 ;  /* 0x0000000508007986 */ /* 0x0001e2000c101904 */
[----:B------:R-:W-:Y:S05]  /*2510*/  BRA `(.L_x_1) ;  /* 0x0000000800487947 */ /* 0x000fea0003800000 */
.L_x_10:
[C---:B------:R-:W-:Y:S01]  /*2520*/  VIMNMX R2, PT, PT, R5.reuse, R28, PT ;  /* 0x0000001c05027248 */ /* 0x040fe20003fe0100 */
[----:B---3--:R-:W-:Y:S01]  /*2530*/  IMAD.IADD R3, R5, 0x1, R4 ;  /* 0x0000000105037824 */ /* 0x008fe200078e0204 */
[----:B--2---:R-:W0:Y:S01]  /*2540*/  LDC.64 R10, c[0x0][0x380] ;  /* 0x0000e000ff0a7b82 */ /* 0x004e220000000a00 */
[----:B----4-:R-:W-:Y:S01]  /*2550*/  IMAD.HI R7, R17, 0x55555556, RZ ;  /* 0x5555555611077827 */ /* 0x010fe200078e02ff */
[----:B------:R-:W-:Y:S02]  /*2560*/  ISETP.GE.AND P1, PT, R2, 0x1, PT ;  /* 0x000000010200780c */ /* 0x000fe40003f26270 */
[----:B------:R-:W-:Y:S01]  /*2570*/  VIMNMX R2, PT, PT, R28, R3, PT ;  /* 0x000000031c027248 */ /* 0x000fe20003fe0100 */
[----:B------:R-:W-:Y:S01]  /*2580*/  VIADD R9, R5, 0xffffffff ;  /* 0xffffffff05097836 */ /* 0x000fe20000000000 */
[----:B------:R-:W-:Y:S01]  /*2590*/  LEA.HI R7, R7, R7, RZ, 0x1 ;  /* 0x0000000707077211 */ /* 0x000fe200078f08ff */
[----:B------:R-:W-:Y:S01]  /*25a0*/  VIADD R15, R3, 0xffffffff ;  /* 0xffffffff030f7836 */ /* 0x000fe20000000000 */
[----:B------:R-:W-:-:S03]  /*25b0*/  ISETP.GE.AND P3, PT, R2, 0x1, PT ;  /* 0x000000010200780c */ /* 0x000fc60003f66270 */
[----:B------:R-:W-:-:S04]  /*25c0*/  IMAD.IADD R2, R28, 0x1, R7 ;  /* 0x000000011c027824 */ /* 0x000fc800078e0207 */
[----:B------:R-:W-:Y:S02]  /*25d0*/  @P1 R2UR UR4, R12 ;  /* 0x000000000c0412ca */ /* 0x000fe400000e0000 */
[----:B------:R-:W-:Y:S02]  /*25e0*/  VIMNMX R4, PT, PT, R5, R2, PT ;  /* 0x0000000205047248 */ /* 0x000fe40003fe0100 */
[----:B------:R-:W-:Y:S02]  /*25f0*/  @P1 R2UR UR5, R13 ;  /* 0x000000000d0512ca */ /* 0x000fe400000e0000 */
[----:B------:R-:W-:Y:S02]  /*2600*/  ISETP.GE.AND P2, PT, R4, 0x1, PT ;  /* 0x000000010400780c */ /* 0x000fe40003f46270 */
[----:B------:R-:W-:Y:S01]  /*2610*/  @P3 R2UR UR6, R12 ;  /* 0x000000000c0632ca */ /* 0x000fe200000e0000 */
[----:B0-----:R-:W-:Y:S01]  /*2620*/  IMAD.WIDE.U32 R8, R9, 0x8, R10 ;  /* 0x0000000809087825 */ /* 0x001fe200078e000a */
[----:B------:R-:W-:-:S02]  /*2630*/  @P3 R2UR UR7, R13 ;  /* 0x000000000d0732ca */ /* 0x000fc400000e0000 */
[----:B------:R-:W-:Y:S01]  /*2640*/  ISETP.GT.AND P6, PT, R4, RZ, PT ;  /* 0x000000ff0400720c */ /* 0x000fe20003fc4270 */
[----:B------:R-:W-:Y:S01]  /*2650*/  IMAD.WIDE.U32 R10, R15, 0x8, R10 ;  /* 0x000000080f0a7825 */ /* 0x000fe200078e000a */
[----:B------:R-:W-:-:S03]  /*2660*/  VIMNMX R4, PT, PT, R3, R2, PT ;  /* 0x0000000203047248 */ /* 0x000fc60003fe0100 */
[----:B------:R-:W2:Y:S02]  /*2670*/  @P1 LDG.E.64 R24, desc[UR4][R8.64] ;  /* 0x0000000408181981 */ /* 0x000ea4000c1e1b00 */
[----:B------:R-:W-:Y:S02]  /*2680*/  @P2 R2UR UR4, R12 ;  /* 0x000000000c0422ca */ /* 0x000fe400000e0000 */
[C---:B------:R-:W-:Y:S02]  /*2690*/  @P2 R2UR UR5, R13.reuse ;  /* 0x000000000d0522ca */ /* 0x040fe400000e0000 */
[----:B------:R-:W-:Y:S01]  /*26a0*/  ISETP.GE.AND P5, PT, R4, 0x1, PT ;  /* 0x000000010400780c */ /* 0x000fe20003fa6270 */
[----:B------:R-:W3:Y:S01]  /*26b0*/  @P3 LDG.E.64 R14, desc[UR6][R10.64] ;  /* 0x000000060a0e3981 */ /* 0x000ee2000c1e1b00 */
[----:B------:R-:W-:Y:S02]  /*26c0*/  @P6 R2UR UR6, R12 ;  /* 0x000000000c0662ca */ /* 0x000fe400000e0000 */
[----:B------:R-:W-:-:S02]  /*26d0*/  @P6 R2UR UR7, R13 ;  /* 0x000000000d0762ca */ /* 0x000fc400000e0000 */
[----:B------:R-:W-:-:S05]  /*26e0*/  ISETP.GT.AND P0, PT, R4, RZ, PT ;  /* 0x000000ff0400720c */ /* 0x000fca0003f04270 */
[----:B------:R-:W4:Y:S02]  /*26f0*/  @P2 LDG.E.64 R16, desc[UR4][R8.64] ;  /* 0x0000000408102981 */ /* 0x000f24000c1e1b00 */
[C---:B------:R-:W-:Y:S02]  /*2700*/  @P5 R2UR UR4, R12.reuse ;  /* 0x000000000c0452ca */ /* 0x040fe400000e0000 */
[C---:B------:R-:W-:Y:S02]  /*2710*/  @P5 R2UR UR5, R13.reuse ;  /* 0x000000000d0552ca */ /* 0x040fe400000e0000 */
[----:B------:R-:W5:Y:S02]  /*2720*/  @P6 LDG.E.64 R18, desc[UR6][R8.64] ;  /* 0x0000000608126981 */ /* 0x000f64000c1e1b00 */
[----:B------:R-:W-:Y:S02]  /*2730*/  @P0 R2UR UR6, R12 ;  /* 0x000000000c0602ca */ /* 0x000fe400000e0000 */
[----:B------:R-:W-:-:S07]  /*2740*/  @P0 R2UR UR7, R13 ;  /* 0x000000000d0702ca */ /* 0x000fce00000e0000 */
[----:B------:R-:W5:Y:S06]  /*2750*/  @P5 LDG.E.64 R20, desc[UR4][R10.64] ;  /* 0x000000040a145981 */ /* 0x000f6c000c1e1b00 */
[----:B------:R-:W5:Y:S01]  /*2760*/  @P0 LDG.E.64 R22, desc[UR6][R10.64] ;  /* 0x000000060a160981 */ /* 0x000f62000c1e1b00 */
[----:B------:R-:W-:Y:S01]  /*2770*/  @P1 R2UR UR4, R12 ;  /* 0x000000000c0412ca */ /* 0x000fe200000e0000 */
[----:B------:R-:W-:Y:S01]  /*2780*/  @P1 VIADD R27, R28, 0xffffffff ;  /* 0xffffffff1c1b1836 */ /* 0x000fe20000000000 */
[----:B------:R-:W-:Y:S01]  /*2790*/  @P1 R2UR UR5, R13 ;  /* 0x000000000d0512ca */ /* 0x000fe200000e0000 */
[----:B------:R-:W-:Y:S01]  /*27a0*/  IMAD.MOV.U32 R4, RZ, RZ, RZ ;  /* 0x000000ffff047224 */ /* 0x000fe200078e00ff */
[----:B------:R-:W-:-:S02]  /*27b0*/  @P3 R2UR UR6, R12 ;  /* 0x000000000c0632ca */ /* 0x000fc400000e0000 */
[----:B------:R-:W-:Y:S01]  /*27c0*/  @P3 R2UR UR7, R13 ;  /* 0x000000000d0732ca */ /* 0x000fe200000e0000 */
[----:B------:R-:W-:Y:S02]  /*27d0*/  IMAD.IADD R6, R7, 0x1, R2 ;  /* 0x0000000107067824 */ /* 0x000fe400078e0202 */
[----:B------:R-:W-:Y:S02]  /*27e0*/  IMAD.MOV.U32 R26, RZ, RZ, RZ ;  /* 0x000000ffff1a7224 */ /* 0x000fe400078e00ff */
[----:B--2---:R-:W-:-:S04]  /*27f0*/  @P1 IMAD.WIDE.U32 R24, R27, 0x4, R24 ;  /* 0x000000041b181825 */ /* 0x004fc800078e0018 */
[----:B------:R-:W-:Y:S01]  /*2800*/  @P3 VIADD R27, R28, 0xffffffff ;  /* 0xffffffff1c1b3836 */ /* 0x000fe20000000000 */
[----:B------:R0:W2:Y:S01]  /*2810*/  @P1 LDG.E R4, desc[UR4][R24.64] ;  /* 0x0000000418041981 */ /* 0x0000a2000c1e1900 */
[----:B------:R-:W-:Y:S02]  /*2820*/  VIMNMX R28, PT, PT, R5, R6, PT ;  /* 0x00000006051c7248 */ /* 0x000fe40003fe0100 */
[----:B---3--:R-:W-:Y:S01]  /*2830*/  @P3 IMAD.WIDE.U32 R14, R27, 0x4, R14 ;  /* 0x000000041b0e3825 */ /* 0x008fe200078e000e */
[----:B------:R-:W-:Y:S02]  /*2840*/  @P2 R2UR UR4, R12 ;  /* 0x000000000c0422ca */ /* 0x000fe400000e0000 */
[----:B------:R-:W-:Y:S01]  /*2850*/  @P2 R2UR UR5, R13 ;  /* 0x000000000d0522ca */ /* 0x000fe200000e0000 */
[----:B------:R-:W-:Y:S01]  /*2860*/  @P2 VIADD R27, R2, 0xffffffff ;  /* 0xffffffff021b2836 */ /* 0x000fe20000000000 */
[----:B------:R1:W3:Y:S01]  /*2870*/  @P3 LDG.E R26, desc[UR6][R14.64] ;  /* 0x000000060e1a3981 */ /* 0x0002e2000c1e1900 */
[----:B------:R-:W-:Y:S01]  /*2880*/  ISETP.GE.AND P4, PT, R28, 0x1, PT ;  /* 0x000000011c00780c */ /* 0x000fe20003f86270 */
[----:B0-----:R-:W-:Y:S01]  /*2890*/  IMAD.MOV.U32 R25, RZ, RZ, RZ ;  /* 0x000000ffff197224 */ /* 0x001fe200078e00ff */
[----:B------:R-:W-:Y:S01]  /*28a0*/  @P6 R2UR UR6, R12 ;  /* 0x000000000c0662ca */ /* 0x000fe200000e0000 */
[----:B----4-:R-:W-:Y:S01]  /*28b0*/  @P2 IMAD.WIDE.U32 R16, R27, 0x4, R16 ;  /* 0x000000041b102825 */ /* 0x010fe200078e0010 */
[----:B------:R-:W-:-:S02]  /*28c0*/  @P6 R2UR UR7, R13 ;  /* 0x000000000d0762ca */ /* 0x000fc400000e0000 */
[----:B------:R-:W-:Y:S01]  /*28d0*/  ISETP.GT.AND P1, PT, R28, RZ, PT ;  /* 0x000000ff1c00720c */ /* 0x000fe20003f24270 */
[----:B------:R-:W-:Y:S02]  /*28e0*/  @P6 VIADD R27, R2, 0xffffffff ;  /* 0xffffffff021b6836 */ /* 0x000fe40000000000 */
[----:B------:R-:W-:Y:S01]  /*28f0*/  IMAD.IADD R24, R7, 0x1, R6 ;  /* 0x0000000107187824 */ /* 0x000fe200078e0206 */
[----:B------:R-:W3:Y:S01]  /*2900*/  @P2 LDG.E R25, desc[UR4][R16.64] ;  /* 0x0000000410192981 */ /* 0x000ee2000c1e1900 */
[----:B-1----:R-:W-:Y:S01]  /*2910*/  IMAD.MOV.U32 R14, RZ, RZ, RZ ;  /* 0x000000ffff0e7224 */ /* 0x002fe200078e00ff */
[----:B------:R-:W-:Y:S01]  /*2920*/  VIMNMX R7, PT, PT, R3, R6, PT ;  /* 0x0000000603077248 */ /* 0x000fe20003fe0100 */
[----:B-----5:R-:W-:Y:S01]  /*2930*/  @P6 IMAD.WIDE.U32 R18, R27, 0x4, R18 ;  /* 0x000000041b126825 */ /* 0x020fe200078e0012 */
[----:B------:R-:W-:Y:S02]  /*2940*/  @P5 R2UR UR4, R12 ;  /* 0x000000000c0452ca */ /* 0x000fe400000e0000 */
[----:B------:R-:W-:Y:S01]  /*2950*/  @P5 R2UR UR5, R13 ;  /* 0x000000000d0552ca */ /* 0x000fe200000e0000 */
[----:B------:R-:W-:Y:S01]  /*2960*/  @P5 VIADD R15, R2, 0xffffffff ;  /* 0xffffffff020f5836 */ /* 0x000fe20000000000 */
[----:B------:R-:W-:Y:S01]  /*2970*/  VIMNMX R5, PT, PT, R5, R24, PT ;  /* 0x0000001805057248 */ /* 0x000fe20003fe0100 */
[----:B------:R-:W3:Y:S01]  /*2980*/  @P6 LDG.E R14, desc[UR6][R18.64] ;  /* 0x00000006120e6981 */ /* 0x000ee2000c1e1900 */
[----:B------:R-:W-:-:S02]  /*2990*/  @P4 R2UR UR8, R12 ;  /* 0x000000000c0842ca */ /* 0x000fc400000e0000 */
[----:B------:R-:W-:Y:S02]  /*29a0*/  @P4 R2UR UR9, R13 ;  /* 0x000000000d0942ca */ /* 0x000fe400000e0000 */
[----:B------:R-:W-:Y:S02]  /*29b0*/  ISETP.GT.AND P2, PT, R7, RZ, PT ;  /* 0x000000ff0700720c */ /* 0x000fe40003f44270 */
[----:B------:R-:W-:Y:S01]  /*29c0*/  ISETP.GE.AND P6, PT, R5, 0x1, PT ;  /* 0x000000010500780c */ /* 0x000fe20003fc6270 */
[----:B------:R-:W-:Y:S01]  /*29d0*/  IMAD.MOV.U32 R5, RZ, RZ, RZ ;  /* 0x000000ffff057224 */ /* 0x000fe200078e00ff */
[----:B------:R-:W-:Y:S01]  /*29e0*/  ISETP.GE.AND P3, PT, R7, 0x1, PT ;  /* 0x000000010700780c */ /* 0x000fe20003f66270 */
[----:B------:R-:W-:Y:S01]  /*29f0*/  @P5 IMAD.WIDE.U32 R20, R15, 0x4, R20 ;  /* 0x000000040f145825 */ /* 0x000fe200078e0014 */
[----:B------:R-:W-:Y:S02]  /*2a00*/  @P1 R2UR UR10, R12 ;  /* 0x000000000c0a12ca */ /* 0x000fe400000e0000 */
[----:B------:R-:W-:-:S02]  /*2a10*/  @P1 R2UR UR11, R13 ;  /* 0x000000000d0b12ca */ /* 0x000fc400000e0000 */
[----:B------:R-:W-:Y:S01]  /*2a20*/  VIMNMX R3, PT, PT, R3, R24, PT ;  /* 0x0000001803037248 */ /* 0x000fe20003fe0100 */
[----:B------:R-:W2:Y:S01]  /*2a30*/  @P5 LDG.E R5, desc[UR4][R20.64] ;  /* 0x0000000414055981 */ /* 0x000ea2000c1e1900 */
[----:B------:R-:W-:Y:S02]  /*2a40*/  @P0 R2UR UR4, R12 ;  /* 0x000000000c0402ca */ /* 0x000fe400000e0000 */
[----:B------:R-:W-:Y:S01]  /*2a50*/  @P0 R2UR UR5, R13 ;  /* 0x000000000d0502ca */ /* 0x000fe200000e0000 */
[----:B------:R-:W4:Y:S01]  /*2a60*/  @P4 LDG.E.64 R16, desc[UR8][R8.64] ;  /* 0x0000000808104981 */ /* 0x000f22000c1e1b00 */
[----:B------:R-:W-:Y:S01]  /*2a70*/  ISETP.GE.AND P5, PT, R3, 0x1, PT ;  /* 0x000000010300780c */ /* 0x000fe20003fa6270 */
[----:B------:R-:W-:Y:S01]  /*2a80*/  @P0 VIADD R7, R2, 0xffffffff ;  /* 0xffffffff02070836 */ /* 0x000fe20000000000 */
[----:B------:R-:W-:Y:S02]  /*2a90*/  @P2 R2UR UR8, R12 ;  /* 0x000000000c0822ca */ /* 0x000fe400000e0000 */
[----:B------:R-:W-:-:S02]  /*2aa0*/  @P2 R2UR UR9, R13 ;  /* 0x000000000d0922ca */ /* 0x000fc400000e0000 */
[C---:B------:R-:W-:Y:S02]  /*2ab0*/  @P6 R2UR UR12, R12.reuse ;  /* 0x000000000c0c62ca */ /* 0x040fe400000e0000 */
[----:B------:R-:W-:Y:S01]  /*2ac0*/  @P6 R2UR UR13, R13 ;  /* 0x000000000d0d62ca */ /* 0x000fe200000e0000 */
[----:B------:R-:W-:Y:S01]  /*2ad0*/  @P0 IMAD.WIDE.U32 R22, R7, 0x4, R22 ;  /* 0x0000000407160825 */ /* 0x000fe200078e0016 */
[----:B------:R-:W-:Y:S01]  /*2ae0*/  @P3 R2UR UR6, R12 ;  /* 0x000000000c0632ca */ /* 0x000fe200000e0000 */
[----:B------:R-:W5:Y:S01]  /*2af0*/  @P1 LDG.E.64 R2, desc[UR10][R8.64] ;  /* 0x0000000a08021981 */ /* 0x000f62000c1e1b00 */
[----:B------:R-:W-:Y:S01]  /*2b00*/  @P3 R2UR UR7, R13 ;  /* 0x000000000d0732ca */ /* 0x000fe200000e0000 */
[----:B------:R-:W-:-:S04]  /*2b10*/  IMAD.MOV.U32 R7, RZ, RZ, RZ ;  /* 0x000000ffff077224 */ /* 0x000fc800078e00ff */
[----:B------:R-:W3:Y:S04]  /*2b20*/  @P2 LDG.E.64 R20, desc[UR8][R10.64] ;  /* 0x000000080a142981 */ /* 0x000ee8000c1e1b00 */
[----:B------:R-:W2:Y:S01]  /*2b30*/  @P0 LDG.E R7, desc[UR4][R22.64] ;  /* 0x0000000416070981 */ /* 0x000ea2000c1e1900 */
[C---:B------:R-:W-:Y:S02]  /*2b40*/  @P5 R2UR UR4, R12.reuse ;  /* 0x000000000c0452ca */ /* 0x040fe400000e0000 */
[----:B------:R-:W-:Y:S01]  /*2b50*/  @P5 R2UR UR5, R13 ;  /* 0x000000000d0552ca */ /* 0x000fe200000e0000 */
[----:B------:R-:W2:Y:S04]  /*2b60*/  @P3 LDG.E.64 R18, desc[UR6][R10.64] ;  /* 0x000000060a123981 */ /* 0x000ea8000c1e1b00 */
[----:B------:R0:W2:Y:S08]  /*2b70*/  @P6 LDG.E.64 R22, desc[UR12][R8.64] ;  /* 0x0000000c08166981 */ /* 0x0000b0000c1e1b00 */
[----:B------:R1:W2:Y:S01]  /*2b80*/  @P5 LDG.E.64 R28, desc[UR4][R10.64] ;  /* 0x000000040a1c5981 */ /* 0x0002a2000c1e1b00 */
[----:B------:R-:W-:-:S02]  /*2b90*/  @P4 R2UR UR4, R12 ;  /* 0x000000000c0442ca */ /* 0x000fc400000e0000 */
[C---:B------:R-:W-:Y:S01]  /*2ba0*/  @P4 R2UR UR5, R13.reuse ;  /* 0x000000000d0542ca */ /* 0x040fe200000e0000 */
[C---:B------:R-:W-:Y:S02]  /*2bb0*/  @P4 VIADD R15, R6.reuse, 0xffffffff ;  /* 0xffffffff060f4836 */ /* 0x040fe40000000000 */
[----:B------:R-:W-:Y:S01]  /*2bc0*/  @P1 VIADD R27, R6, 0xffffffff ;  /* 0xffffffff061b1836 */ /* 0x000fe20000000000 */
[----:B------:R-:W-:Y:S02]  /*2bd0*/  @P6 R2UR UR10, R12 ;  /* 0x000000000c0a62ca */ /* 0x000fe400000e0000 */
[C---:B------:R-:W-:Y:S01]  /*2be0*/  @P6 R2UR UR11, R13.reuse ;  /* 0x000000000d0b62ca */ /* 0x040fe200000e0000 */
[----:B0-----:R-:W-:Y:S01]  /*2bf0*/  @P6 VIADD R9, R24, 0xffffffff ;  /* 0xffffffff18096836 */ /* 0x001fe20000000000 */
[----:B------:R-:W-:Y:S02]  /*2c00*/  @P1 R2UR UR6, R12 ;  /* 0x000000000c0612ca */ /* 0x000fe400000e0000 */
[----:B------:R-:W-:-:S02]  /*2c10*/  @P1 R2UR UR7, R13 ;  /* 0x000000000d0712ca */ /* 0x000fc400000e0000 */
[----:B------:R-:W-:Y:S02]  /*2c20*/  @P5 R2UR UR12, R12 ;  /* 0x000000000c0c52ca */ /* 0x000fe400000e0000 */
[----:B------:R-:W-:Y:S01]  /*2c30*/  @P5 R2UR UR13, R13 ;  /* 0x000000000d0d52ca */ /* 0x000fe200000e0000 */
[----:B-1----:R-:W-:Y:S02]  /*2c40*/  @P5 VIADD R11, R24, 0xffffffff ;  /* 0xffffffff180b5836 */ /* 0x002fe40000000000 */
[----:B----4-:R-:W-:-:S04]  /*2c50*/  @P4 IMAD.WIDE.U32 R16, R15, 0x4, R16 ;  /* 0x000000040f104825 */ /* 0x010fc800078e0010 */
[----:B------:R-:W-:-:S06]  /*2c60*/  IMAD.MOV.U32 R15, RZ, RZ, RZ ;  /* 0x000000ffff0f7224 */ /* 0x000fcc00078e00ff */
[----:B------:R0:W4:Y:S01]  /*2c70*/  @P4 LDG.E R15, desc[UR4][R16.64] ;  /* 0x00000004100f4981 */ /* 0x000122000c1e1900 */
[----:B------:R-:W-:Y:S01]  /*2c80*/  @P3 R2UR UR4, R12 ;  /* 0x000000000c0432ca */ /* 0x000fe200000e0000 */
[----:B-----5:R-:W-:Y:S01]  /*2c90*/  @P1 IMAD.WIDE.U32 R2, R27, 0x4, R2 ;  /* 0x000000041b021825 */ /* 0x020fe200078e0002 */
[----:B------:R-:W-:-:S03]  /*2ca0*/  @P3 R2UR UR5, R13 ;  /* 0x000000000d0532ca */ /* 0x000fc600000e0000 */
[C---:B------:R-:W-:Y:S02]  /*2cb0*/  @P3 VIADD R27, R6.reuse, 0xffffffff ;  /* 0xffffffff061b3836 */ /* 0x040fe40000000000 */
[----:B------:R-:W-:-:S04]  /*2cc0*/  @P2 VIADD R6, R6, 0xffffffff ;  /* 0xffffffff06062836 */ /* 0x000fc80000000000 */
[----:B---3--:R-:W-:-:S04]  /*2cd0*/  @P2 IMAD.WIDE.U32 R20, R6, 0x4, R20 ;  /* 0x0000000406142825 */ /* 0x008fc800078e0014 */
[----:B------:R-:W-:Y:S02]  /*2ce0*/  IMAD.MOV.U32 R6, RZ, RZ, RZ ;  /* 0x000000ffff067224 */ /* 0x000fe400078e00ff */
[----:B--2---:R-:W-:-:S04]  /*2cf0*/  @P3 IMAD.WIDE.U32 R18, R27, 0x4, R18 ;  /* 0x000000041b123825 */ /* 0x004fc800078e0012 */
[----:B------:R-:W-:Y:S01]  /*2d00*/  @P6 IMAD.WIDE.U32 R22, R9, 0x4, R22 ;  /* 0x0000000409166825 */ /* 0x000fe200078e0016 */
[----:B------:R-:W-:Y:S02]  /*2d10*/  CS2R R8, SRZ ;  /* 0x0000000000087805 */ /* 0x000fe4000001ff00 */
[----:B0-----:R-:W-:Y:S01]  /*2d20*/  CS2R R16, SRZ ;  /* 0x0000000000107805 */ /* 0x001fe2000001ff00 */
[----:B------:R-:W2:Y:S04]  /*2d30*/  @P3 LDG.E R6, desc[UR4][R18.64] ;  /* 0x0000000412063981 */ /* 0x000ea8000c1e1900 */
[----:B------:R-:W2:Y:S04]  /*2d40*/  @P2 LDG.E R9, desc[UR8][R20.64] ;  /* 0x0000000814092981 */ /* 0x000ea8000c1e1900 */
[----:B------:R-:W2:Y:S01]  /*2d50*/  @P6 LDG.E R8, desc[UR10][R22.64] ;  /* 0x0000000a16086981 */ /* 0x000ea2000c1e1900 */
[----:B------:R-:W-:-:S02]  /*2d60*/  @P5 IMAD.WIDE.U32 R28, R11, 0x4, R28 ;  /* 0x000000040b1c5825 */ /* 0x000fc400078e001c */
[----:B------:R-:W0:Y:S01]  /*2d70*/  LDC.64 R10, c[0x0][0x3a0] ;  /* 0x0000e800ff0a7b82 */ /* 0x000e220000000a00 */
[----:B------:R-:W3:Y:S04]  /*2d80*/  @P1 LDG.E R16, desc[UR6][R2.64] ;  /* 0x0000000602101981 */ /* 0x000ee8000c1e1900 */
        /* <DEDUP_REMOVED lines=10> */
[----:B------:R0:W-:Y:S02]  /*2e30*/  STG.E desc[UR4][R10.64], R17 ;  /* 0x000000110a007986 */ /* 0x0001e4000c101904 */
.L_x_1:
[----:B------:R-:W-:Y:S05]  /*2e40*/  BSYNC.RECONVERGENT B0 ;  /* 0x0000000000007941 */ /* 0x000fea0003800200 */
.L_x_0:
[----:B------:R-:W-:Y:S06]  /*2e50*/  BAR.SYNC.DEFER_BLOCKING 0x0 ;  /* 0x0000000000007b1d */ /* 0x000fec0000010000 */
[----:B------:R-:W-:Y:S05]  /*2e60*/  EXIT ;  /* 0x000000000000794d */ /* 0x000fea0003800000 */
.L_x_3:
[----:B------:R-:W-:-:S00]  /*2e70*/  BRA `(.L_x_3) ;  /* 0xfffffffc00fc7947 */ /* 0x000fc0000383ffff */
[----:B------:R-:W-:-:S00]  /*2e80*/  NOP ;  /* 0x0000000000007918 */ /* 0x000fc00000000000 */
[----:B------:R-:W-:-:S00]  /*2e90*/  NOP ;  /* 0x0000000000007918 */ /* 0x000fc00000000000 */
[----:B------:R-:W-:-:S00]  /*2ea0*/  NOP ;  /* 0x0000000000007918 */ /* 0x000fc00000000000 */
[----:B------:R-:W-:-:S00]  /*2eb0*/  NOP ;  /* 0x0000000000007918 */ /* 0x000fc00000000000 */
[----:B------:R-:W-:-:S00]  /*2ec0*/  NOP ;  /* 0x0000000000007918 */ /* 0x000fc00000000000 */
[----:B------:R-:W-:-:S00]  /*2ed0*/  NOP ;  /* 0x0000000000007918 */ /* 0x000fc00000000000 */
[----:B------:R-:W-:-:S00]  /*2ee0*/  NOP ;  /* 0x0000000000007918 */ /* 0x000fc00000000000 */
[----:B------:R-:W-:-:S00]  /*2ef0*/  NOP ;  /* 0x0000000000007918 */ /* 0x000fc00000000000 */
.L_x_13:


//--------------------- .nv.shared.reserved.0     --------------------------
	.section	.nv.shared.reserved.0,"aw",@nobits
	.weak		__nv_reservedSMEM_offset_0_alias
	.size		__nv_reservedSMEM_offset_0_alias, 0, 64
	.other		__nv_reservedSMEM_offset_0_alias,@"STO_CUDA_RESERVED_SHARED STV_DEFAULT"
__nv_reservedSMEM_offset_0_alias:
	.zero		0
	.zero		64


//--------------------- .nv.constant0.computeWindowFeatures --------------------------
	.section	.nv.constant0.computeWindowFeatures,"a",@progbits
	.sectionflags	@""
	.align	4
.nv.constant0.computeWindowFeatures:
	.zero		936


//--------------------- SYMBOLS --------------------------

	.type		.nv.reservedSmem.offset0,@object
	.size		.nv.reservedSmem.offset0,0x4
